//
// Generated by NVIDIA NVVM Compiler
//
// Compiler Build ID: CL-36424714
// Cuda compilation tools, release 13.0, V13.0.88
// Based on NVVM 20.0.0
//

.version 9.0
.target sm_100
.address_size 64

	// .globl	_Z14matrixMultiplyPiS_S_ii

.visible .entry _Z14matrixMultiplyPiS_S_ii(
	.param .u64 .ptr .align 1 _Z14matrixMultiplyPiS_S_ii_param_0,
	.param .u64 .ptr .align 1 _Z14matrixMultiplyPiS_S_ii_param_1,
	.param .u64 .ptr .align 1 _Z14matrixMultiplyPiS_S_ii_param_2,
	.param .u32 _Z14matrixMultiplyPiS_S_ii_param_3,
	.param .u32 _Z14matrixMultiplyPiS_S_ii_param_4
)
{
	.reg .pred 	%p<10>;
	.reg .b32 	%r<105>;
	.reg .b64 	%rd<67>;

	ld.param.u64 	%rd14, [_Z14matrixMultiplyPiS_S_ii_param_0];
	ld.param.u64 	%rd15, [_Z14matrixMultiplyPiS_S_ii_param_1];
	ld.param.u32 	%r30, [_Z14matrixMultiplyPiS_S_ii_param_3];
	cvta.to.global.u64 	%rd1, %rd15;
	cvta.to.global.u64 	%rd2, %rd14;
	mov.u32 	%r31, %ctaid.x;
	mov.u32 	%r32, %ntid.x;
	mov.u32 	%r33, %tid.x;
	mad.lo.s32 	%r1, %r31, %r32, %r33;
	mov.u32 	%r34, %ctaid.y;
	mov.u32 	%r35, %ntid.y;
	mov.u32 	%r36, %tid.y;
	mad.lo.s32 	%r2, %r34, %r35, %r36;
	max.s32 	%r37, %r2, %r1;
	setp.ge.s32 	%p1, %r37, %r30;
	@%p1 bra 	$L__BB0_13;
	mul.lo.s32 	%r3, %r30, %r2;
	and.b32  	%r4, %r30, 7;
	setp.lt.u32 	%p2, %r30, 8;
	mov.b32 	%r99, 0;
	mov.u32 	%r104, %r99;
	@%p2 bra 	$L__BB0_4;
	and.b32  	%r99, %r30, 2147483640;
	neg.s32 	%r93, %r99;
	mul.wide.s32 	%rd16, %r30, 4;
	add.s64 	%rd3, %rd1, %rd16;
	shl.b32 	%r7, %r30, 3;
	mul.wide.s32 	%rd17, %r30, 8;
	add.s64 	%rd4, %rd1, %rd17;
	mul.wide.s32 	%rd18, %r30, 12;
	add.s64 	%rd5, %rd1, %rd18;
	mul.wide.s32 	%rd19, %r30, 16;
	add.s64 	%rd6, %rd1, %rd19;
	mul.wide.s32 	%rd20, %r30, 20;
	add.s64 	%rd7, %rd1, %rd20;
	mul.wide.s32 	%rd21, %r30, 24;
	add.s64 	%rd8, %rd1, %rd21;
	mul.wide.s32 	%rd22, %r30, 28;
	add.s64 	%rd9, %rd1, %rd22;
	mul.wide.u32 	%rd23, %r3, 4;
	add.s64 	%rd24, %rd23, %rd2;
	add.s64 	%rd66, %rd24, 16;
	mov.b32 	%r104, 0;
	mov.u32 	%r92, %r1;
$L__BB0_3:
	.pragma "nounroll";
	mul.wide.s32 	%rd25, %r92, 4;
	add.s64 	%rd26, %rd3, %rd25;
	add.s64 	%rd27, %rd4, %rd25;
	add.s64 	%rd28, %rd5, %rd25;
	add.s64 	%rd29, %rd6, %rd25;
	add.s64 	%rd30, %rd7, %rd25;
	add.s64 	%rd31, %rd8, %rd25;
	add.s64 	%rd32, %rd9, %rd25;
	add.s64 	%rd33, %rd1, %rd25;
	ld.global.u32 	%r41, [%rd66+-16];
	ld.global.u32 	%r42, [%rd33];
	mad.lo.s32 	%r43, %r42, %r41, %r104;
	ld.global.u32 	%r44, [%rd66+-12];
	ld.global.u32 	%r45, [%rd26];
	mad.lo.s32 	%r46, %r45, %r44, %r43;
	ld.global.u32 	%r47, [%rd66+-8];
	ld.global.u32 	%r48, [%rd27];
	mad.lo.s32 	%r49, %r48, %r47, %r46;
	ld.global.u32 	%r50, [%rd66+-4];
	ld.global.u32 	%r51, [%rd28];
	mad.lo.s32 	%r52, %r51, %r50, %r49;
	ld.global.u32 	%r53, [%rd66];
	ld.global.u32 	%r54, [%rd29];
	mad.lo.s32 	%r55, %r54, %r53, %r52;
	ld.global.u32 	%r56, [%rd66+4];
	ld.global.u32 	%r57, [%rd30];
	mad.lo.s32 	%r58, %r57, %r56, %r55;
	ld.global.u32 	%r59, [%rd66+8];
	ld.global.u32 	%r60, [%rd31];
	mad.lo.s32 	%r61, %r60, %r59, %r58;
	ld.global.u32 	%r62, [%rd66+12];
	ld.global.u32 	%r63, [%rd32];
	mad.lo.s32 	%r104, %r63, %r62, %r61;
	add.s32 	%r93, %r93, 8;
	add.s32 	%r92, %r92, %r7;
	add.s64 	%rd66, %rd66, 32;
	setp.ne.s32 	%p3, %r93, 0;
	@%p3 bra 	$L__BB0_3;
$L__BB0_4:
	setp.eq.s32 	%p4, %r4, 0;
	@%p4 bra 	$L__BB0_12;
	and.b32  	%r17, %r30, 3;
	setp.lt.u32 	%p5, %r4, 4;
	@%p5 bra 	$L__BB0_7;
	add.s32 	%r65, %r99, %r3;
	mul.wide.u32 	%rd34, %r65, 4;
	add.s64 	%rd35, %rd2, %rd34;
	ld.global.u32 	%r66, [%rd35];
	mad.lo.s32 	%r67, %r99, %r30, %r1;
	mul.wide.s32 	%rd36, %r67, 4;
	add.s64 	%rd37, %rd1, %rd36;
	ld.global.u32 	%r68, [%rd37];
	mad.lo.s32 	%r69, %r68, %r66, %r104;
	cvt.u64.u32 	%rd38, %r3;
	cvt.u64.u32 	%rd39, %r99;
	add.s64 	%rd40, %rd39, %rd38;
	shl.b64 	%rd41, %rd40, 2;
	add.s64 	%rd42, %rd2, %rd41;
	ld.global.u32 	%r70, [%rd42+4];
	mul.wide.s32 	%rd43, %r30, 4;
	add.s64 	%rd44, %rd37, %rd43;
	ld.global.u32 	%r71, [%rd44];
	mad.lo.s32 	%r72, %r71, %r70, %r69;
	ld.global.u32 	%r73, [%rd42+8];
	add.s64 	%rd45, %rd44, %rd43;
	ld.global.u32 	%r74, [%rd45];
	mad.lo.s32 	%r75, %r74, %r73, %r72;
	ld.global.u32 	%r76, [%rd42+12];
	add.s64 	%rd46, %rd45, %rd43;
	ld.global.u32 	%r77, [%rd46];
	mad.lo.s32 	%r104, %r77, %r76, %r75;
	add.s32 	%r99, %r99, 4;
$L__BB0_7:
	setp.eq.s32 	%p6, %r17, 0;
	@%p6 bra 	$L__BB0_12;
	setp.eq.s32 	%p7, %r17, 1;
	@%p7 bra 	$L__BB0_10;
	add.s32 	%r79, %r99, %r3;
	mul.wide.u32 	%rd47, %r79, 4;
	add.s64 	%rd48, %rd2, %rd47;
	ld.global.u32 	%r80, [%rd48];
	mad.lo.s32 	%r81, %r99, %r30, %r1;
	mul.wide.s32 	%rd49, %r81, 4;
	add.s64 	%rd50, %rd1, %rd49;
	ld.global.u32 	%r82, [%rd50];
	mad.lo.s32 	%r83, %r82, %r80, %r104;
	cvt.u64.u32 	%rd51, %r3;
	cvt.u64.u32 	%rd52, %r99;
	add.s64 	%rd53, %rd52, %rd51;
	shl.b64 	%rd54, %rd53, 2;
	add.s64 	%rd55, %rd2, %rd54;
	ld.global.u32 	%r84, [%rd55+4];
	mul.wide.s32 	%rd56, %r30, 4;
	add.s64 	%rd57, %rd50, %rd56;
	ld.global.u32 	%r85, [%rd57];
	mad.lo.s32 	%r104, %r85, %r84, %r83;
	add.s32 	%r99, %r99, 2;
$L__BB0_10:
	and.b32  	%r86, %r30, 1;
	setp.eq.b32 	%p8, %r86, 1;
	not.pred 	%p9, %p8;
	@%p9 bra 	$L__BB0_12;
	add.s32 	%r87, %r99, %r3;
	mul.wide.u32 	%rd58, %r87, 4;
	add.s64 	%rd59, %rd2, %rd58;
	ld.global.u32 	%r88, [%rd59];
	mad.lo.s32 	%r89, %r99, %r30, %r1;
	mul.wide.s32 	%rd60, %r89, 4;
	add.s64 	%rd61, %rd1, %rd60;
	ld.global.u32 	%r90, [%rd61];
	mad.lo.s32 	%r104, %r90, %r88, %r104;
$L__BB0_12:
	ld.param.u64 	%rd65, [_Z14matrixMultiplyPiS_S_ii_param_2];
	add.s32 	%r91, %r3, %r1;
	cvta.to.global.u64 	%rd62, %rd65;
	mul.wide.s32 	%rd63, %r91, 4;
	add.s64 	%rd64, %rd62, %rd63;
	st.global.u32 	[%rd64], %r104;
$L__BB0_13:
	ret;

}
	// .globl	_Z4mAddPiS_S_
.visible .entry _Z4mAddPiS_S_(
	.param .u64 .ptr .align 1 _Z4mAddPiS_S__param_0,
	.param .u64 .ptr .align 1 _Z4mAddPiS_S__param_1,
	.param .u64 .ptr .align 1 _Z4mAddPiS_S__param_2
)
{
	.reg .pred 	%p<7>;
	.reg .b32 	%r<45>;
	.reg .b64 	%rd<25>;

	ld.param.u64 	%rd4, [_Z4mAddPiS_S__param_0];
	ld.param.u64 	%rd5, [_Z4mAddPiS_S__param_1];
	ld.param.u64 	%rd6, [_Z4mAddPiS_S__param_2];
	cvta.to.global.u64 	%rd1, %rd6;
	cvta.to.global.u64 	%rd2, %rd5;
	cvta.to.global.u64 	%rd3, %rd4;
	mov.u32 	%r12, %tid.x;
	mov.u32 	%r13, %ctaid.x;
	mov.u32 	%r14, %ntid.x;
	mad.lo.s32 	%r43, %r13, %r14, %r12;
	mov.u32 	%r15, %nctaid.x;
	mul.lo.s32 	%r2, %r15, %r14;
	setp.gt.s32 	%p1, %r43, 99999999;
	@%p1 bra 	$L__BB1_7;
	add.s32 	%r16, %r43, %r2;
	max.s32 	%r17, %r16, 100000000;
	setp.lt.s32 	%p2, %r16, 100000000;
	selp.u32 	%r18, 1, 0, %p2;
	add.s32 	%r19, %r16, %r18;
	sub.s32 	%r20, %r17, %r19;
	div.u32 	%r21, %r20, %r2;
	add.s32 	%r3, %r21, %r18;
	and.b32  	%r22, %r3, 3;
	setp.eq.s32 	%p3, %r22, 3;
	@%p3 bra 	$L__BB1_4;
	add.s32 	%r23, %r3, 1;
	and.b32  	%r24, %r23, 3;
	neg.s32 	%r41, %r24;
$L__BB1_3:
	.pragma "nounroll";
	mul.wide.s32 	%rd7, %r43, 4;
	add.s64 	%rd8, %rd1, %rd7;
	add.s64 	%rd9, %rd2, %rd7;
	add.s64 	%rd10, %rd3, %rd7;
	ld.global.u32 	%r25, [%rd10];
	ld.global.u32 	%r26, [%rd9];
	add.s32 	%r27, %r26, %r25;
	st.global.u32 	[%rd8], %r27;
	add.s32 	%r43, %r43, %r2;
	add.s32 	%r41, %r41, 1;
	setp.ne.s32 	%p4, %r41, 0;
	@%p4 bra 	$L__BB1_3;
$L__BB1_4:
	setp.lt.u32 	%p5, %r3, 3;
	@%p5 bra 	$L__BB1_7;
	mul.wide.s32 	%rd15, %r2, 4;
	shl.b32 	%r40, %r2, 2;
$L__BB1_6:
	mul.wide.s32 	%rd11, %r43, 4;
	add.s64 	%rd12, %rd3, %rd11;
	ld.global.u32 	%r28, [%rd12];
	add.s64 	%rd13, %rd2, %rd11;
	ld.global.u32 	%r29, [%rd13];
	add.s32 	%r30, %r29, %r28;
	add.s64 	%rd14, %rd1, %rd11;
	st.global.u32 	[%rd14], %r30;
	add.s64 	%rd16, %rd12, %rd15;
	ld.global.u32 	%r31, [%rd16];
	add.s64 	%rd17, %rd13, %rd15;
	ld.global.u32 	%r32, [%rd17];
	add.s32 	%r33, %r32, %r31;
	add.s64 	%rd18, %rd14, %rd15;
	st.global.u32 	[%rd18], %r33;
	add.s64 	%rd19, %rd16, %rd15;
	ld.global.u32 	%r34, [%rd19];
	add.s64 	%rd20, %rd17, %rd15;
	ld.global.u32 	%r35, [%rd20];
	add.s32 	%r36, %r35, %r34;
	add.s64 	%rd21, %rd18, %rd15;
	st.global.u32 	[%rd21], %r36;
	add.s64 	%rd22, %rd19, %rd15;
	ld.global.u32 	%r37, [%rd22];
	add.s64 	%rd23, %rd20, %rd15;
	ld.global.u32 	%r38, [%rd23];
	add.s32 	%r39, %r38, %r37;
	add.s64 	%rd24, %rd21, %rd15;
	st.global.u32 	[%rd24], %r39;
	add.s32 	%r43, %r40, %r43;
	setp.lt.s32 	%p6, %r43, 100000000;
	@%p6 bra 	$L__BB1_6;
$L__BB1_7:
	ret;

}
	// .globl	_Z7sDividefPi
.visible .entry _Z7sDividefPi(
	.param .f32 _Z7sDividefPi_param_0,
	.param .u64 .ptr .align 1 _Z7sDividefPi_param_1
)
{
	.reg .pred 	%p<7>;
	.reg .b32 	%r<40>;
	.reg .b32 	%f<12>;
	.reg .b64 	%rd<11>;

	ld.param.f32 	%f1, [_Z7sDividefPi_param_0];
	ld.param.u64 	%rd2, [_Z7sDividefPi_param_1];
	cvta.to.global.u64 	%rd1, %rd2;
	mov.u32 	%r12, %tid.x;
	mov.u32 	%r13, %ctaid.x;
	mov.u32 	%r14, %ntid.x;
	mad.lo.s32 	%r38, %r13, %r14, %r12;
	mov.u32 	%r15, %nctaid.x;
	mul.lo.s32 	%r2, %r15, %r14;
	setp.gt.s32 	%p1, %r38, 9999;
	@%p1 bra 	$L__BB2_7;
	add.s32 	%r16, %r38, %r2;
	max.s32 	%r17, %r16, 10000;
	setp.lt.s32 	%p2, %r16, 10000;
	selp.u32 	%r18, 1, 0, %p2;
	add.s32 	%r19, %r16, %r18;
	sub.s32 	%r20, %r17, %r19;
	div.u32 	%r21, %r20, %r2;
	add.s32 	%r3, %r21, %r18;
	and.b32  	%r22, %r3, 3;
	setp.eq.s32 	%p3, %r22, 3;
	@%p3 bra 	$L__BB2_4;
	add.s32 	%r23, %r3, 1;
	and.b32  	%r24, %r23, 3;
	neg.s32 	%r36, %r24;
$L__BB2_3:
	.pragma "nounroll";
	mul.wide.s32 	%rd3, %r38, 4;
	add.s64 	%rd4, %rd1, %rd3;
	ld.global.u32 	%r25, [%rd4];
	cvt.rn.f32.s32 	%f2, %r25;
	div.rn.f32 	%f3, %f2, %f1;
	cvt.rzi.s32.f32 	%r26, %f3;
	st.global.u32 	[%rd4], %r26;
	add.s32 	%r38, %r38, %r2;
	add.s32 	%r36, %r36, 1;
	setp.ne.s32 	%p4, %r36, 0;
	@%p4 bra 	$L__BB2_3;
$L__BB2_4:
	setp.lt.u32 	%p5, %r3, 3;
	@%p5 bra 	$L__BB2_7;
	mul.wide.s32 	%rd7, %r2, 4;
	shl.b32 	%r35, %r2, 2;
$L__BB2_6:
	mul.wide.s32 	%rd5, %r38, 4;
	add.s64 	%rd6, %rd1, %rd5;
	ld.global.u32 	%r27, [%rd6];
	cvt.rn.f32.s32 	%f4, %r27;
	div.rn.f32 	%f5, %f4, %f1;
	cvt.rzi.s32.f32 	%r28, %f5;
	st.global.u32 	[%rd6], %r28;
	add.s64 	%rd8, %rd6, %rd7;
	ld.global.u32 	%r29, [%rd8];
	cvt.rn.f32.s32 	%f6, %r29;
	div.rn.f32 	%f7, %f6, %f1;
	cvt.rzi.s32.f32 	%r30, %f7;
	st.global.u32 	[%rd8], %r30;
	add.s64 	%rd9, %rd8, %rd7;
	ld.global.u32 	%r31, [%rd9];
	cvt.rn.f32.s32 	%f8, %r31;
	div.rn.f32 	%f9, %f8, %f1;
	cvt.rzi.s32.f32 	%r32, %f9;
	st.global.u32 	[%rd9], %r32;
	add.s64 	%rd10, %rd9, %rd7;
	ld.global.u32 	%r33, [%rd10];
	cvt.rn.f32.s32 	%f10, %r33;
	div.rn.f32 	%f11, %f10, %f1;
	cvt.rzi.s32.f32 	%r34, %f11;
	st.global.u32 	[%rd10], %r34;
	add.s32 	%r38, %r35, %r38;
	setp.lt.s32 	%p6, %r38, 10000;
	@%p6 bra 	$L__BB2_6;
$L__BB2_7:
	ret;

}
	// .globl	_Z5mCopyPiS_
.visible .entry _Z5mCopyPiS_(
	.param .u64 .ptr .align 1 _Z5mCopyPiS__param_0,
	.param .u64 .ptr .align 1 _Z5mCopyPiS__param_1
)
{
	.reg .pred 	%p<7>;
	.reg .b32 	%r<35>;
	.reg .b64 	%rd<18>;

	ld.param.u64 	%rd3, [_Z5mCopyPiS__param_0];
	ld.param.u64 	%rd4, [_Z5mCopyPiS__param_1];
	cvta.to.global.u64 	%rd1, %rd3;
	cvta.to.global.u64 	%rd2, %rd4;
	mov.u32 	%r12, %tid.x;
	mov.u32 	%r13, %ctaid.x;
	mov.u32 	%r14, %ntid.x;
	mad.lo.s32 	%r33, %r13, %r14, %r12;
	mov.u32 	%r15, %nctaid.x;
	mul.lo.s32 	%r2, %r15, %r14;
	setp.gt.s32 	%p1, %r33, 99999999;
	@%p1 bra 	$L__BB3_7;
	add.s32 	%r16, %r33, %r2;
	max.s32 	%r17, %r16, 100000000;
	setp.lt.s32 	%p2, %r16, 100000000;
	selp.u32 	%r18, 1, 0, %p2;
	add.s32 	%r19, %r16, %r18;
	sub.s32 	%r20, %r17, %r19;
	div.u32 	%r21, %r20, %r2;
	add.s32 	%r3, %r21, %r18;
	and.b32  	%r22, %r3, 3;
	setp.eq.s32 	%p3, %r22, 3;
	@%p3 bra 	$L__BB3_4;
	add.s32 	%r23, %r3, 1;
	and.b32  	%r24, %r23, 3;
	neg.s32 	%r31, %r24;
$L__BB3_3:
	.pragma "nounroll";
	mul.wide.s32 	%rd5, %r33, 4;
	add.s64 	%rd6, %rd1, %rd5;
	add.s64 	%rd7, %rd2, %rd5;
	ld.global.u32 	%r25, [%rd7];
	st.global.u32 	[%rd6], %r25;
	add.s32 	%r33, %r33, %r2;
	add.s32 	%r31, %r31, 1;
	setp.ne.s32 	%p4, %r31, 0;
	@%p4 bra 	$L__BB3_3;
$L__BB3_4:
	setp.lt.u32 	%p5, %r3, 3;
	@%p5 bra 	$L__BB3_7;
	mul.wide.s32 	%rd11, %r2, 4;
	shl.b32 	%r30, %r2, 2;
$L__BB3_6:
	mul.wide.s32 	%rd8, %r33, 4;
	add.s64 	%rd9, %rd2, %rd8;
	ld.global.u32 	%r26, [%rd9];
	add.s64 	%rd10, %rd1, %rd8;
	st.global.u32 	[%rd10], %r26;
	add.s64 	%rd12, %rd9, %rd11;
	ld.global.u32 	%r27, [%rd12];
	add.s64 	%rd13, %rd10, %rd11;
	st.global.u32 	[%rd13], %r27;
	add.s64 	%rd14, %rd12, %rd11;
	ld.global.u32 	%r28, [%rd14];
	add.s64 	%rd15, %rd13, %rd11;
	st.global.u32 	[%rd15], %r28;
	add.s64 	%rd16, %rd14, %rd11;
	ld.global.u32 	%r29, [%rd16];
	add.s64 	%rd17, %rd15, %rd11;
	st.global.u32 	[%rd17], %r29;
	add.s32 	%r33, %r30, %r33;
	setp.lt.s32 	%p6, %r33, 100000000;
	@%p6 bra 	$L__BB3_6;
$L__BB3_7:
	ret;

}


// ===== COMPILED SASS (sm_100) =====

	.target	sm_100

	.elftype	@"ET_EXEC"


//--------------------- .note.nv.tkinfo           --------------------------
	.section	.note.nv.tkinfo,"",@"SHT_NOTE"
	.sectionflags	@"SHF_NOTE_NV_TKINFO"
	.tkinfo
        /*0018*/ 	.word	0x00000002
        /*0030*/ 	.string	""
        /*0030*/ 	.string	"ptxas"
        /*0030*/ 	.string	"Cuda compilation tools, release 13.0, V13.0.88"
        /*0030*/ 	.string	"Build cuda_13.0.r13.0/compiler.36424714_0"
        /*0030*/ 	.string	"-arch sm_100 -m 64 "



//--------------------- .note.nv.cuinfo           --------------------------
	.section	.note.nv.cuinfo,"",@"SHT_NOTE"
	.sectionflags	@"SHF_NOTE_NV_CUINFO"
        /*0018*/ 	.short	0x0002
        /*001a*/ 	.short	0x0064
        /*001c*/ 	.short	0x0082
	.zero		2


//--------------------- .nv.info                  --------------------------
	.section	.nv.info,"",@"SHT_CUDA_INFO"
	.align	4


	//----- nvinfo : EIATTR_REGCOUNT
	.align		4
        /*0000*/ 	.byte	0x04, 0x2f
        /*0002*/ 	.short	(.L_1 - .L_0)
	.align		4
.L_0:
        /*0004*/ 	.word	index@(_Z14matrixMultiplyPiS_S_ii)
        /*0008*/ 	.word	0x0000001e


	//----- nvinfo : EIATTR_FRAME_SIZE
	.align		4
.L_1:
        /*000c*/ 	.byte	0x04, 0x11
        /*000e*/ 	.short	(.L_3 - .L_2)
	.align		4
.L_2:
        /*0010*/ 	.word	index@(_Z14matrixMultiplyPiS_S_ii)
        /*0014*/ 	.word	0x00000000


	//----- nvinfo : EIATTR_REGCOUNT
	.align		4
.L_3:
        /*0018*/ 	.byte	0x04, 0x2f
        /*001a*/ 	.short	(.L_5 - .L_4)
	.align		4
.L_4:
        /*001c*/ 	.word	index@(_Z4mAddPiS_S_)
        /*0020*/ 	.word	0x0000001a


	//----- nvinfo : EIATTR_FRAME_SIZE
	.align		4
.L_5:
        /*0024*/ 	.byte	0x04, 0x11
        /*0026*/ 	.short	(.L_7 - .L_6)
	.align		4
.L_6:
        /*0028*/ 	.word	index@(_Z4mAddPiS_S_)
        /*002c*/ 	.word	0x00000000


	//----- nvinfo : EIATTR_REGCOUNT
	.align		4
.L_7:
        /*0030*/ 	.byte	0x04, 0x2f
        /*0032*/ 	.short	(.L_9 - .L_8)
	.align		4
.L_8:
        /*0034*/ 	.word	index@(_Z7sDividefPi)
        /*0038*/ 	.word	0x00000017


	//----- nvinfo : EIATTR_FRAME_SIZE
	.align		4
.L_9:
        /*003c*/ 	.byte	0x04, 0x11
        /*003e*/ 	.short	(.L_11 - .L_10)
	.align		4
.L_10:
        /*0040*/ 	.word	index@($__internal_0_$__cuda_sm3x_div_rn_noftz_f32_slowpath)
        /*0044*/ 	.word	0x00000000


	//----- nvinfo : EIATTR_FRAME_SIZE
	.align		4
.L_11:
        /*0048*/ 	.byte	0x04, 0x11
        /*004a*/ 	.short	(.L_13 - .L_12)
	.align		4
.L_12:
        /*004c*/ 	.word	index@(_Z7sDividefPi)
        /*0050*/ 	.word	0x00000000


	//----- nvinfo : EIATTR_REGCOUNT
	.align		4
.L_13:
        /*0054*/ 	.byte	0x04, 0x2f
        /*0056*/ 	.short	(.L_15 - .L_14)
	.align		4
.L_14:
        /*0058*/ 	.word	index@(_Z5mCopyPiS_)
        /*005c*/ 	.word	0x0000001e


	//----- nvinfo : EIATTR_FRAME_SIZE
	.align		4
.L_15:
        /*0060*/ 	.byte	0x04, 0x11
        /*0062*/ 	.short	(.L_17 - .L_16)
	.align		4
.L_16:
        /*0064*/ 	.word	index@(_Z5mCopyPiS_)
        /*0068*/ 	.word	0x00000000


	//----- nvinfo : EIATTR_MIN_STACK_SIZE
	.align		4
.L_17:
        /*006c*/ 	.byte	0x04, 0x12
        /*006e*/ 	.short	(.L_19 - .L_18)
	.align		4
.L_18:
        /*0070*/ 	.word	index@(_Z5mCopyPiS_)
        /*0074*/ 	.word	0x00000000


	//----- nvinfo : EIATTR_MIN_STACK_SIZE
	.align		4
.L_19:
        /*0078*/ 	.byte	0x04, 0x12
        /*007a*/ 	.short	(.L_21 - .L_20)
	.align		4
.L_20:
        /*007c*/ 	.word	index@(_Z7sDividefPi)
        /*0080*/ 	.word	0x00000000


	//----- nvinfo : EIATTR_MIN_STACK_SIZE
	.align		4
.L_21:
        /*0084*/ 	.byte	0x04, 0x12
        /*0086*/ 	.short	(.L_23 - .L_22)
	.align		4
.L_22:
        /*0088*/ 	.word	index@(_Z4mAddPiS_S_)
        /*008c*/ 	.word	0x00000000


	//----- nvinfo : EIATTR_MIN_STACK_SIZE
	.align		4
.L_23:
        /*0090*/ 	.byte	0x04, 0x12
        /*0092*/ 	.short	(.L_25 - .L_24)
	.align		4
.L_24:
        /*0094*/ 	.word	index@(_Z14matrixMultiplyPiS_S_ii)
        /*0098*/ 	.word	0x00000000
.L_25:


//--------------------- .nv.compat                --------------------------
	.section	.nv.compat,"",@"SHT_CUDA_COMPAT_INFO"
	.align	4
        /*0000*/ 	.byte	0x02, 0x09, 0x00, 0x00, 0x02, 0x02, 0x01, 0x00, 0x02, 0x05, 0x05, 0x00, 0x03, 0x07, 0x01, 0x01
        /*0010*/ 	.byte	0x02, 0x03, 0x00, 0x00, 0x02, 0x06, 0x01, 0x00, 0x04, 0x0b, 0x08, 0x00, 0x01, 0x00, 0x00, 0x00
        /*0020*/ 	.byte	0x00, 0x00, 0x00, 0x00


//--------------------- .nv.info._Z5mCopyPiS_     --------------------------
	.section	.nv.info._Z5mCopyPiS_,"",@"SHT_CUDA_INFO"
	.sectionflags	@""
	.align	4


	//----- nvinfo : EIATTR_CUDA_API_VERSION
	.align		4
        /*0000*/ 	.byte	0x04, 0x37
        /*0002*/ 	.short	(.L_27 - .L_26)
.L_26:
        /*0004*/ 	.word	0x00000082


	//----- nvinfo : EIATTR_KPARAM_INFO
	.align		4
.L_27:
        /*0008*/ 	.byte	0x04, 0x17
        /*000a*/ 	.short	(.L_29 - .L_28)
.L_28:
        /*000c*/ 	.word	0x00000000
        /*0010*/ 	.short	0x0001
        /*0012*/ 	.short	0x0008
        /*0014*/ 	.byte	0x00, 0xf5, 0x21, 0x00


	//----- nvinfo : EIATTR_KPARAM_INFO
	.align		4
.L_29:
        /*0018*/ 	.byte	0x04, 0x17
        /*001a*/ 	.short	(.L_31 - .L_30)
.L_30:
        /*001c*/ 	.word	0x00000000
        /*0020*/ 	.short	0x0000
        /*0022*/ 	.short	0x0000
        /*0024*/ 	.byte	0x00, 0xf5, 0x21, 0x00


	//----- nvinfo : EIATTR_SPARSE_MMA_MASK
	.align		4
.L_31:
        /*0028*/ 	.byte	0x03, 0x50
        /*002a*/ 	.short	0x0000


	//----- nvinfo : EIATTR_MAXREG_COUNT
	.align		4
        /*002c*/ 	.byte	0x03, 0x1b
        /*002e*/ 	.short	0x00ff


	//----- nvinfo : EIATTR_MERCURY_ISA_VERSION
	.align		4
        /*0030*/ 	.byte	0x03, 0x5f
        /*0032*/ 	.short	0x0101


	//----- nvinfo : EIATTR_VRC_CTA_INIT_COUNT
	.align		4
        /*0034*/ 	.byte	0x02, 0x4a
	.zero		1
	.zero		1


	//----- nvinfo : EIATTR_EXIT_INSTR_OFFSETS
	.align		4
        /*0038*/ 	.byte	0x04, 0x1c
        /*003a*/ 	.short	(.L_33 - .L_32)


	//   ....[0]....
.L_32:
        /*003c*/ 	.word	0x00000080


	//   ....[1]....
        /*0040*/ 	.word	0x00000370


	//   ....[2]....
        /*0044*/ 	.word	0x000004b0


	//----- nvinfo : EIATTR_CRS_STACK_SIZE
	.align		4
.L_33:
        /*0048*/ 	.byte	0x04, 0x1e
        /*004a*/ 	.short	(.L_35 - .L_34)
.L_34:
        /*004c*/ 	.word	0x00000000


	//----- nvinfo : EIATTR_CBANK_PARAM_SIZE
	.align		4
.L_35:
        /*0050*/ 	.byte	0x03, 0x19
        /*0052*/ 	.short	0x0010


	//----- nvinfo : EIATTR_PARAM_CBANK
	.align		4
        /*0054*/ 	.byte	0x04, 0x0a
        /*0056*/ 	.short	(.L_37 - .L_36)
	.align		4
.L_36:
        /*0058*/ 	.word	index@(.nv.constant0._Z5mCopyPiS_)
        /*005c*/ 	.short	0x0380
        /*005e*/ 	.short	0x0010


	//----- nvinfo : EIATTR_SW_WAR
	.align		4
.L_37:
        /*0060*/ 	.byte	0x04, 0x36
        /*0062*/ 	.short	(.L_39 - .L_38)
.L_38:
        /*0064*/ 	.word	0x00000008
.L_39:


//--------------------- .nv.info._Z7sDividefPi    --------------------------
	.section	.nv.info._Z7sDividefPi,"",@"SHT_CUDA_INFO"
	.sectionflags	@""
	.align	4


	//----- nvinfo : EIATTR_CUDA_API_VERSION
	.align		4
        /*0000*/ 	.byte	0x04, 0x37
        /*0002*/ 	.short	(.L_41 - .L_40)
.L_40:
        /*0004*/ 	.word	0x00000082


	//----- nvinfo : EIATTR_KPARAM_INFO
	.align		4
.L_41:
        /*0008*/ 	.byte	0x04, 0x17
        /*000a*/ 	.short	(.L_43 - .L_42)
.L_42:
        /*000c*/ 	.word	0x00000000
        /*0010*/ 	.short	0x0001
        /*0012*/ 	.short	0x0008
        /*0014*/ 	.byte	0x00, 0xf5, 0x21, 0x00


	//----- nvinfo : EIATTR_KPARAM_INFO
	.align		4
.L_43:
        /*0018*/ 	.byte	0x04, 0x17
        /*001a*/ 	.short	(.L_45 - .L_44)
.L_44:
        /*001c*/ 	.word	0x00000000
        /*0020*/ 	.short	0x0000
        /*0022*/ 	.short	0x0000
        /*0024*/ 	.byte	0x00, 0xf0, 0x11, 0x00


	//----- nvinfo : EIATTR_SPARSE_MMA_MASK
	.align		4
.L_45:
        /*0028*/ 	.byte	0x03, 0x50
        /*002a*/ 	.short	0x0000


	//----- nvinfo : EIATTR_MAXREG_COUNT
	.align		4
        /*002c*/ 	.byte	0x03, 0x1b
        /*002e*/ 	.short	0x00ff


	//----- nvinfo : EIATTR_MERCURY_ISA_VERSION
	.align		4
        /*0030*/ 	.byte	0x03, 0x5f
        /*0032*/ 	.short	0x0101


	//----- nvinfo : EIATTR_VRC_CTA_INIT_COUNT
	.align		4
        /*0034*/ 	.byte	0x02, 0x4a
	.zero		1
	.zero		1


	//----- nvinfo : EIATTR_EXIT_INSTR_OFFSETS
	.align		4
        /*0038*/ 	.byte	0x04, 0x1c
        /*003a*/ 	.short	(.L_47 - .L_46)


	//   ....[0]....
.L_46:
        /*003c*/ 	.word	0x00000080


	//   ....[1]....
        /*0040*/ 	.word	0x00000450


	//   ....[2]....
        /*0044*/ 	.word	0x00000940


	//----- nvinfo : EIATTR_CRS_STACK_SIZE
	.align		4
.L_47:
        /*0048*/ 	.byte	0x04, 0x1e
        /*004a*/ 	.short	(.L_49 - .L_48)
.L_48:
        /*004c*/ 	.word	0x00000000


	//----- nvinfo : EIATTR_CBANK_PARAM_SIZE
	.align		4
.L_49:
        /*0050*/ 	.byte	0x03, 0x19
        /*0052*/ 	.short	0x0010


	//----- nvinfo : EIATTR_PARAM_CBANK
	.align		4
        /*0054*/ 	.byte	0x04, 0x0a
        /*0056*/ 	.short	(.L_51 - .L_50)
	.align		4
.L_50:
        /*0058*/ 	.word	index@(.nv.constant0._Z7sDividefPi)
        /*005c*/ 	.short	0x0380
        /*005e*/ 	.short	0x0010


	//----- nvinfo : EIATTR_SW_WAR
	.align		4
.L_51:
        /*0060*/ 	.byte	0x04, 0x36
        /*0062*/ 	.short	(.L_53 - .L_52)
.L_52:
        /*0064*/ 	.word	0x00000008
.L_53:


//--------------------- .nv.info._Z4mAddPiS_S_    --------------------------
	.section	.nv.info._Z4mAddPiS_S_,"",@"SHT_CUDA_INFO"
	.sectionflags	@""
	.align	4


	//----- nvinfo : EIATTR_CUDA_API_VERSION
	.align		4
        /*0000*/ 	.byte	0x04, 0x37
        /*0002*/ 	.short	(.L_55 - .L_54)
.L_54:
        /*0004*/ 	.word	0x00000082


	//----- nvinfo : EIATTR_KPARAM_INFO
	.align		4
.L_55:
        /*0008*/ 	.byte	0x04, 0x17
        /*000a*/ 	.short	(.L_57 - .L_56)
.L_56:
        /*000c*/ 	.word	0x00000000
        /*0010*/ 	.short	0x0002
        /*0012*/ 	.short	0x0010
        /*0014*/ 	.byte	0x00, 0xf5, 0x21, 0x00


	//----- nvinfo : EIATTR_KPARAM_INFO
	.align		4
.L_57:
        /*0018*/ 	.byte	0x04, 0x17
        /*001a*/ 	.short	(.L_59 - .L_58)
.L_58:
        /*001c*/ 	.word	0x00000000
        /*0020*/ 	.short	0x0001
        /*0022*/ 	.short	0x0008
        /*0024*/ 	.byte	0x00, 0xf5, 0x21, 0x00


	//----- nvinfo : EIATTR_KPARAM_INFO
	.align		4
.L_59:
        /*0028*/ 	.byte	0x04, 0x17
        /*002a*/ 	.short	(.L_61 - .L_60)
.L_60:
        /*002c*/ 	.word	0x00000000
        /*0030*/ 	.short	0x0000
        /*0032*/ 	.short	0x0000
        /*0034*/ 	.byte	0x00, 0xf5, 0x21, 0x00


	//----- nvinfo : EIATTR_SPARSE_MMA_MASK
	.align		4
.L_61:
        /*0038*/ 	.byte	0x03, 0x50
        /*003a*/ 	.short	0x0000


	//----- nvinfo : EIATTR_MAXREG_COUNT
	.align		4
        /*003c*/ 	.byte	0x03, 0x1b
        /*003e*/ 	.short	0x00ff


	//----- nvinfo : EIATTR_MERCURY_ISA_VERSION
	.align		4
        /*0040*/ 	.byte	0x03, 0x5f
        /*0042*/ 	.short	0x0101


	//----- nvinfo : EIATTR_VRC_CTA_INIT_COUNT
	.align		4
        /*0044*/ 	.byte	0x02, 0x4a
	.zero		1
	.zero		1


	//----- nvinfo : EIATTR_EXIT_INSTR_OFFSETS
	.align		4
        /*0048*/ 	.byte	0x04, 0x1c
        /*004a*/ 	.short	(.L_63 - .L_62)


	//   ....[0]....
.L_62:
        /*004c*/ 	.word	0x00000080


	//   ....[1]....
        /*0050*/ 	.word	0x00000390


	//   ....[2]....
        /*0054*/ 	.word	0x000005c0


	//----- nvinfo : EIATTR_CRS_STACK_SIZE
	.align		4
.L_63:
        /*0058*/ 	.byte	0x04, 0x1e
        /*005a*/ 	.short	(.L_65 - .L_64)
.L_64:
        /*005c*/ 	.word	0x00000000


	//----- nvinfo : EIATTR_CBANK_PARAM_SIZE
	.align		4
.L_65:
        /*0060*/ 	.byte	0x03, 0x19
        /*0062*/ 	.short	0x0018


	//----- nvinfo : EIATTR_PARAM_CBANK
	.align		4
        /*0064*/ 	.byte	0x04, 0x0a
        /*0066*/ 	.short	(.L_67 - .L_66)
	.align		4
.L_66:
        /*0068*/ 	.word	index@(.nv.constant0._Z4mAddPiS_S_)
        /*006c*/ 	.short	0x0380
        /*006e*/ 	.short	0x0018


	//----- nvinfo : EIATTR_SW_WAR
	.align		4
.L_67:
        /*0070*/ 	.byte	0x04, 0x36
        /*0072*/ 	.short	(.L_69 - .L_68)
.L_68:
        /*0074*/ 	.word	0x00000008
.L_69:


//--------------------- .nv.info._Z14matrixMultiplyPiS_S_ii --------------------------
	.section	.nv.info._Z14matrixMultiplyPiS_S_ii,"",@"SHT_CUDA_INFO"
	.sectionflags	@""
	.align	4


	//----- nvinfo : EIATTR_CUDA_API_VERSION
	.align		4
        /*0000*/ 	.byte	0x04, 0x37
        /*0002*/ 	.short	(.L_71 - .L_70)
.L_70:
        /*0004*/ 	.word	0x00000082


	//----- nvinfo : EIATTR_KPARAM_INFO
	.align		4
.L_71:
        /*0008*/ 	.byte	0x04, 0x17
        /*000a*/ 	.short	(.L_73 - .L_72)
.L_72:
        /*000c*/ 	.word	0x00000000
        /*0010*/ 	.short	0x0004
        /*0012*/ 	.short	0x001c
        /*0014*/ 	.byte	0x00, 0xf0, 0x11, 0x00


	//----- nvinfo : EIATTR_KPARAM_INFO
	.align		4
.L_73:
        /*0018*/ 	.byte	0x04, 0x17
        /*001a*/ 	.short	(.L_75 - .L_74)
.L_74:
        /*001c*/ 	.word	0x00000000
        /*0020*/ 	.short	0x0003
        /*0022*/ 	.short	0x0018
        /*0024*/ 	.byte	0x00, 0xf0, 0x11, 0x00


	//----- nvinfo : EIATTR_KPARAM_INFO
	.align		4
.L_75:
        /*0028*/ 	.byte	0x04, 0x17
        /*002a*/ 	.short	(.L_77 - .L_76)
.L_76:
        /*002c*/ 	.word	0x00000000
        /*0030*/ 	.short	0x0002
        /*0032*/ 	.short	0x0010
        /*0034*/ 	.byte	0x00, 0xf5, 0x21, 0x00


	//----- nvinfo : EIATTR_KPARAM_INFO
	.align		4
.L_77:
        /*0038*/ 	.byte	0x04, 0x17
        /*003a*/ 	.short	(.L_79 - .L_78)
.L_78:
        /*003c*/ 	.word	0x00000000
        /*0040*/ 	.short	0x0001
        /*0042*/ 	.short	0x0008
        /*0044*/ 	.byte	0x00, 0xf5, 0x21, 0x00


	//----- nvinfo : EIATTR_KPARAM_INFO
	.align		4
.L_79:
        /*0048*/ 	.byte	0x04, 0x17
        /*004a*/ 	.short	(.L_81 - .L_80)
.L_80:
        /*004c*/ 	.word	0x00000000
        /*0050*/ 	.short	0x0000
        /*0052*/ 	.short	0x0000
        /*0054*/ 	.byte	0x00, 0xf5, 0x21, 0x00


	//----- nvinfo : EIATTR_SPARSE_MMA_MASK
	.align		4
.L_81:
        /*0058*/ 	.byte	0x03, 0x50
        /*005a*/ 	.short	0x0000


	//----- nvinfo : EIATTR_MAXREG_COUNT
	.align		4
        /*005c*/ 	.byte	0x03, 0x1b
        /*005e*/ 	.short	0x00ff


	//----- nvinfo : EIATTR_MERCURY_ISA_VERSION
	.align		4
        /*0060*/ 	.byte	0x03, 0x5f
        /*0062*/ 	.short	0x0101


	//----- nvinfo : EIATTR_VRC_CTA_INIT_COUNT
	.align		4
        /*0064*/ 	.byte	0x02, 0x4a
	.zero		1
	.zero		1


	//----- nvinfo : EIATTR_EXIT_INSTR_OFFSETS
	.align		4
        /*0068*/ 	.byte	0x04, 0x1c
        /*006a*/ 	.short	(.L_83 - .L_82)


	//   ....[0]....
.L_82:
        /*006c*/ 	.word	0x000000c0


	//   ....[1]....
        /*0070*/ 	.word	0x00000a90


	//----- nvinfo : EIATTR_CBANK_PARAM_SIZE
	.align		4
.L_83:
        /*0074*/ 	.byte	0x03, 0x19
        /*0076*/ 	.short	0x0020


	//----- nvinfo : EIATTR_PARAM_CBANK
	.align		4
        /*0078*/ 	.byte	0x04, 0x0a
        /*007a*/ 	.short	(.L_85 - .L_84)
	.align		4
.L_84:
        /*007c*/ 	.word	index@(.nv.constant0._Z14matrixMultiplyPiS_S_ii)
        /*0080*/ 	.short	0x0380
        /*0082*/ 	.short	0x0020


	//----- nvinfo : EIATTR_SW_WAR
	.align		4
.L_85:
        /*0084*/ 	.byte	0x04, 0x36
        /*0086*/ 	.short	(.L_87 - .L_86)
.L_86:
        /*0088*/ 	.word	0x00000008
.L_87:


//--------------------- .nv.callgraph             --------------------------
	.section	.nv.callgraph,"",@"SHT_CUDA_CALLGRAPH"
	.align	4
	.sectionentsize	8
	.align		4
        /*0000*/ 	.word	0x00000000
	.align		4
        /*0004*/ 	.word	0xffffffff
	.align		4
        /*0008*/ 	.word	0x00000000
	.align		4
        /*000c*/ 	.word	0xfffffffe
	.align		4
        /*0010*/ 	.word	0x00000000
	.align		4
        /*0014*/ 	.word	0xfffffffd
	.align		4
        /*0018*/ 	.word	0x00000000
	.align		4
        /*001c*/ 	.word	0xfffffffc


//--------------------- .text._Z5mCopyPiS_        --------------------------
	.section	.text._Z5mCopyPiS_,"ax",@progbits
	.align	128
        .global         _Z5mCopyPiS_
        .type           _Z5mCopyPiS_,@function
        .size           _Z5mCopyPiS_,(.L_x_42 - _Z5mCopyPiS_)
        .other          _Z5mCopyPiS_,@"STO_CUDA_ENTRY STV_DEFAULT"
_Z5mCopyPiS_:
.text._Z5mCopyPiS_:
[----:B------:R-:W-:Y:S01]  /*0000*/  LDC R1, c[0x0][0x37c] ;  /* 0x0000df00ff017b82 */ /* 0x000fe20000000800 */
[----:B------:R-:W0:Y:S07]  /*0010*/  S2R R7, SR_TID.X ;  /* 0x0000000000077919 */ /* 0x000e2e0000002100 */
[----:B------:R-:W0:Y:S08]  /*0020*/  S2UR UR4, SR_CTAID.X ;  /* 0x00000000000479c3 */ /* 0x000e300000002500 */
[----:B------:R-:W0:Y:S01]  /*0030*/  LDC R0, c[0x0][0x360] ;  /* 0x0000d800ff007b82 */ /* 0x000e220000000800 */
[----:B------:R-:W1:Y:S01]  /*0040*/  LDCU UR5, c[0x0][0x370] ;  /* 0x00006e00ff0577ac */ /* 0x000e620008000800 */
[----:B0-----:R-:W-:-:S02]  /*0050*/  IMAD R7, R0, UR4, R7 ;  /* 0x0000000400077c24 */ /* 0x001fc4000f8e0207 */
[----:B-1----:R-:W-:-:S03]  /*0060*/  IMAD R0, R0, UR5, RZ ;  /* 0x0000000500007c24 */ /* 0x002fc6000f8e02ff */
[----:B------:R-:W-:-:S13]  /*0070*/  ISETP.GT.AND P0, PT, R7, 0x5f5e0ff, PT ;  /* 0x05f5e0ff0700780c */ /* 0x000fda0003f04270 */
[----:B------:R-:W-:Y:S05]  /*0080*/  @P0 EXIT ;  /* 0x000000000000094d */ /* 0x000fea0003800000 */
[----:B------:R-:W0:Y:S01]  /*0090*/  I2F.U32.RP R8, R0 ;  /* 0x0000000000087306 */ /* 0x000e220000209000 */
[C---:B------:R-:W-:Y:S01]  /*00a0*/  IADD3 R4, PT, PT, R0.reuse, R7, RZ ;  /* 0x0000000700047210 */ /* 0x040fe20007ffe0ff */
[----:B------:R-:W-:Y:S01]  /*00b0*/  IMAD.MOV R9, RZ, RZ, -R0 ;  /* 0x000000ffff097224 */ /* 0x000fe200078e0a00 */
[----:B------:R-:W-:Y:S01]  /*00c0*/  ISETP.NE.U32.AND P2, PT, R0, RZ, PT ;  /* 0x000000ff0000720c */ /* 0x000fe20003f45070 */
[----:B------:R-:W1:Y:S01]  /*00d0*/  LDCU.64 UR4, c[0x0][0x358] ;  /* 0x00006b00ff0477ac */ /* 0x000e620008000a00 */
[C---:B------:R-:W-:Y:S01]  /*00e0*/  ISETP.GE.AND P0, PT, R4.reuse, 0x5f5e100, PT ;  /* 0x05f5e1000400780c */ /* 0x040fe20003f06270 */
[----:B------:R-:W-:Y:S01]  /*00f0*/  BSSY.RECONVERGENT B0, `(.L_x_0) ;  /* 0x0000027000007945 */ /* 0x000fe20003800200 */
[----:B------:R-:W-:Y:S02]  /*0100*/  VIMNMX R5, PT, PT, R4, 0x5f5e100, !PT ;  /* 0x05f5e10004057848 */ /* 0x000fe40007fe0100 */
[----:B------:R-:W-:-:S04]  /*0110*/  SEL R6, RZ, 0x1, P0 ;  /* 0x00000001ff067807 */ /* 0x000fc80000000000 */
[----:B------:R-:W-:Y:S01]  /*0120*/  IADD3 R5, PT, PT, R5, -R4, -R6 ;  /* 0x8000000405057210 */ /* 0x000fe20007ffe806 */
[----:B0-----:R-:W0:Y:S02]  /*0130*/  MUFU.RCP R8, R8 ;  /* 0x0000000800087308 */ /* 0x001e240000001000 */
[----:B0-----:R-:W-:-:S06]  /*0140*/  IADD3 R2, PT, PT, R8, 0xffffffe, RZ ;  /* 0x0ffffffe08027810 */ /* 0x001fcc0007ffe0ff */
[----:B------:R0:W2:Y:S02]  /*0150*/  F2I.FTZ.U32.TRUNC.NTZ R3, R2 ;  /* 0x0000000200037305 */ /* 0x0000a4000021f000 */
[----:B0-----:R-:W-:Y:S02]  /*0160*/  IMAD.MOV.U32 R2, RZ, RZ, RZ ;  /* 0x000000ffff027224 */ /* 0x001fe400078e00ff */
[----:B--2---:R-:W-:-:S04]  /*0170*/  IMAD R9, R9, R3, RZ ;  /* 0x0000000309097224 */ /* 0x004fc800078e02ff */
[----:B------:R-:W-:-:S06]  /*0180*/  IMAD.HI.U32 R8, R3, R9, R2 ;  /* 0x0000000903087227 */ /* 0x000fcc00078e0002 */
[----:B------:R-:W-:-:S05]  /*0190*/  IMAD.HI.U32 R9, R8, R5, RZ ;  /* 0x0000000508097227 */ /* 0x000fca00078e00ff */
[----:B------:R-:W-:-:S05]  /*01a0*/  IADD3 R2, PT, PT, -R9, RZ, RZ ;  /* 0x000000ff09027210 */ /* 0x000fca0007ffe1ff */
[----:B------:R-:W-:Y:S02]  /*01b0*/  IMAD R5, R0, R2, R5 ;  /* 0x0000000200057224 */ /* 0x000fe400078e0205 */
[----:B------:R-:W0:Y:S03]  /*01c0*/  LDC.64 R2, c[0x0][0x388] ;  /* 0x0000e200ff027b82 */ /* 0x000e260000000a00 */
[----:B------:R-:W-:-:S13]  /*01d0*/  ISETP.GE.U32.AND P0, PT, R5, R0, PT ;  /* 0x000000000500720c */ /* 0x000fda0003f06070 */
[----:B------:R-:W-:Y:S01]  /*01e0*/  @P0 IMAD.IADD R5, R5, 0x1, -R0 ;  /* 0x0000000105050824 */ /* 0x000fe200078e0a00 */
[----:B------:R-:W-:-:S04]  /*01f0*/  @P0 IADD3 R9, PT, PT, R9, 0x1, RZ ;  /* 0x0000000109090810 */ /* 0x000fc80007ffe0ff */
[-C--:B------:R-:W-:Y:S02]  /*0200*/  ISETP.GE.U32.AND P1, PT, R5, R0.reuse, PT ;  /* 0x000000000500720c */ /* 0x080fe40003f26070 */
[----:B------:R-:W2:Y:S11]  /*0210*/  LDC.64 R4, c[0x0][0x380] ;  /* 0x0000e000ff047b82 */ /* 0x000eb60000000a00 */
[----:B------:R-:W-:Y:S01]  /*0220*/  @P1 VIADD R9, R9, 0x1 ;  /* 0x0000000109091836 */ /* 0x000fe20000000000 */
[----:B------:R-:W-:-:S04]  /*0230*/  @!P2 LOP3.LUT R9, RZ, R0, RZ, 0x33, !PT ;  /* 0x00000000ff09a212 */ /* 0x000fc800078e33ff */
[----:B------:R-:W-:-:S04]  /*0240*/  IADD3 R6, PT, PT, R6, R9, RZ ;  /* 0x0000000906067210 */ /* 0x000fc80007ffe0ff */
[C---:B------:R-:W-:Y:S02]  /*0250*/  LOP3.LUT R8, R6.reuse, 0x3, RZ, 0xc0, !PT ;  /* 0x0000000306087812 */ /* 0x040fe400078ec0ff */
[----:B------:R-:W-:Y:S02]  /*0260*/  ISETP.GE.U32.AND P1, PT, R6, 0x3, PT ;  /* 0x000000030600780c */ /* 0x000fe40003f26070 */
[----:B------:R-:W-:-:S13]  /*0270*/  ISETP.NE.AND P0, PT, R8, 0x3, PT ;  /* 0x000000030800780c */ /* 0x000fda0003f05270 */
[----:B01----:R-:W-:Y:S05]  /*0280*/  @!P0 BRA `(.L_x_1) ;  /* 0x0000000000348947 */ /* 0x003fea0003800000 */
[----:B------:R-:W0:Y:S01]  /*0290*/  LDC.64 R12, c[0x0][0x380] ;  /* 0x0000e000ff0c7b82 */ /* 0x000e220000000a00 */
[----:B------:R-:W-:-:S05]  /*02a0*/  VIADD R6, R6, 0x1 ;  /* 0x0000000106067836 */ /* 0x000fca0000000000 */
[----:B------:R-:W-:Y:S02]  /*02b0*/  LOP3.LUT R6, R6, 0x3, RZ, 0xc0, !PT ;  /* 0x0000000306067812 */ /* 0x000fe400078ec0ff */
[----:B------:R-:W1:Y:S02]  /*02c0*/  LDC.64 R14, c[0x0][0x388] ;  /* 0x0000e200ff0e7b82 */ /* 0x000e640000000a00 */
[----:B------:R-:W-:-:S07]  /*02d0*/  IADD3 R6, PT, PT, -R6, RZ, RZ ;  /* 0x000000ff06067210 */ /* 0x000fce0007ffe1ff */
.L_x_2:
[----:B-1-3--:R-:W-:-:S06]  /*02e0*/  IMAD.WIDE R10, R7, 0x4, R14 ;  /* 0x00000004070a7825 */ /* 0x00afcc00078e020e */
[----:B------:R-:W3:Y:S01]  /*02f0*/  LDG.E R11, desc[UR4][R10.64] ;  /* 0x000000040a0b7981 */ /* 0x000ee2000c1e1900 */
[----:B0-----:R-:W-:Y:S01]  /*0300*/  IMAD.WIDE R8, R7, 0x4, R12 ;  /* 0x0000000407087825 */ /* 0x001fe200078e020c */
[----:B------:R-:W-:-:S03]  /*0310*/  IADD3 R7, PT, PT, R0, R7, RZ ;  /* 0x0000000700077210 */ /* 0x000fc60007ffe0ff */
[----:B------:R-:W-:-:S05]  /*0320*/  VIADD R6, R6, 0x1 ;  /* 0x0000000106067836 */ /* 0x000fca0000000000 */
[----:B------:R-:W-:Y:S01]  /*0330*/  ISETP.NE.AND P0, PT, R6, RZ, PT ;  /* 0x000000ff0600720c */ /* 0x000fe20003f05270 */
[----:B---3--:R3:W-:-:S12]  /*0340*/  STG.E desc[UR4][R8.64], R11 ;  /* 0x0000000b08007986 */ /* 0x0087d8000c101904 */
[----:B------:R-:W-:Y:S05]  /*0350*/  @P0 BRA `(.L_x_2) ;  /* 0xfffffffc00e00947 */ /* 0x000fea000383ffff */
.L_x_1:
[----:B------:R-:W-:Y:S05]  /*0360*/  BSYNC.RECONVERGENT B0 ;  /* 0x0000000000007941 */ /* 0x000fea0003800200 */
.L_x_0:
[----:B------:R-:W-:Y:S05]  /*0370*/  @!P1 EXIT ;  /* 0x000000000000994d */ /* 0x000fea0003800000 */
.L_x_3:
[----:B0-----:R-:W-:-:S05]  /*0380*/  IMAD.WIDE R18, R7, 0x4, R2 ;  /* 0x0000000407127825 */ /* 0x001fca00078e0202 */
[----:B------:R-:W4:Y:S01]  /*0390*/  LDG.E R23, desc[UR4][R18.64] ;  /* 0x0000000412177981 */ /* 0x000f22000c1e1900 */
[----:B--2---:R-:W-:-:S04]  /*03a0*/  IMAD.WIDE R20, R7, 0x4, R4 ;  /* 0x0000000407147825 */ /* 0x004fc800078e0204 */
[C---:B---3--:R-:W-:Y:S01]  /*03b0*/  IMAD.WIDE R8, R0.reuse, 0x4, R18 ;  /* 0x0000000400087825 */ /* 0x048fe200078e0212 */
[----:B----4-:R0:W-:Y:S04]  /*03c0*/  STG.E desc[UR4][R20.64], R23 ;  /* 0x0000001714007986 */ /* 0x0101e8000c101904 */
[----:B------:R-:W2:Y:S01]  /*03d0*/  LDG.E R25, desc[UR4][R8.64] ;  /* 0x0000000408197981 */ /* 0x000ea2000c1e1900 */
[----:B------:R-:W-:-:S04]  /*03e0*/  IMAD.WIDE R10, R0, 0x4, R20 ;  /* 0x00000004000a7825 */ /* 0x000fc800078e0214 */
[C---:B------:R-:W-:Y:S01]  /*03f0*/  IMAD.WIDE R12, R0.reuse, 0x4, R8 ;  /* 0x00000004000c7825 */ /* 0x040fe200078e0208 */
[----:B--2---:R0:W-:Y:S04]  /*0400*/  STG.E desc[UR4][R10.64], R25 ;  /* 0x000000190a007986 */ /* 0x0041e8000c101904 */
[----:B------:R-:W2:Y:S01]  /*0410*/  LDG.E R27, desc[UR4][R12.64] ;  /* 0x000000040c1b7981 */ /* 0x000ea2000c1e1900 */
[----:B------:R-:W-:-:S04]  /*0420*/  IMAD.WIDE R14, R0, 0x4, R10 ;  /* 0x00000004000e7825 */ /* 0x000fc800078e020a */
[C---:B------:R-:W-:Y:S01]  /*0430*/  IMAD.WIDE R16, R0.reuse, 0x4, R12 ;  /* 0x0000000400107825 */ /* 0x040fe200078e020c */
[----:B--2---:R0:W-:Y:S05]  /*0440*/  STG.E desc[UR4][R14.64], R27 ;  /* 0x0000001b0e007986 */ /* 0x0041ea000c101904 */
[----:B------:R-:W2:Y:S01]  /*0450*/  LDG.E R17, desc[UR4][R16.64] ;  /* 0x0000000410117981 */ /* 0x000ea2000c1e1900 */
[C---:B------:R-:W-:Y:S01]  /*0460*/  IMAD.WIDE R18, R0.reuse, 0x4, R14 ;  /* 0x0000000400127825 */ /* 0x040fe200078e020e */
[----:B------:R-:W-:-:S04]  /*0470*/  LEA R7, R0, R7, 0x2 ;  /* 0x0000000700077211 */ /* 0x000fc800078e10ff */
[----:B------:R-:W-:Y:S01]  /*0480*/  ISETP.GE.AND P0, PT, R7, 0x5f5e100, PT ;  /* 0x05f5e1000700780c */ /* 0x000fe20003f06270 */
[----:B--2---:R0:W-:-:S12]  /*0490*/  STG.E desc[UR4][R18.64], R17 ;  /* 0x0000001112007986 */ /* 0x0041d8000c101904 */
[----:B------:R-:W-:Y:S05]  /*04a0*/  @!P0 BRA `(.L_x_3) ;  /* 0xfffffffc00b48947 */ /* 0x000fea000383ffff */
[----:B------:R-:W-:Y:S05]  /*04b0*/  EXIT ;  /* 0x000000000000794d */ /* 0x000fea0003800000 */
.L_x_4:
[----:B------:R-:W-:-:S00]  /*04c0*/  BRA `(.L_x_4) ;  /* 0xfffffffc00fc7947 */ /* 0x000fc0000383ffff */
[----:B------:R-:W-:-:S00]  /*04d0*/  NOP ;  /* 0x0000000000007918 */ /* 0x000fc00000000000 */
        /* <DEDUP_REMOVED lines=10> */
.L_x_42:


//--------------------- .text._Z7sDividefPi       --------------------------
	.section	.text._Z7sDividefPi,"ax",@progbits
	.align	128
        .global         _Z7sDividefPi
        .type           _Z7sDividefPi,@function
        .size           _Z7sDividefPi,(.L_x_41 - _Z7sDividefPi)
        .other          _Z7sDividefPi,@"STO_CUDA_ENTRY STV_DEFAULT"
_Z7sDividefPi:
.text._Z7sDividefPi:
        /* <DEDUP_REMOVED lines=10> */
[C---:B------:R-:W-:Y:S01]  /*00a0*/  IMAD.IADD R0, R12.reuse, 0x1, R11 ;  /* 0x000000010c007824 */ /* 0x040fe200078e020b */
[----:B------:R-:W-:Y:S01]  /*00b0*/  ISETP.NE.U32.AND P2, PT, R12, RZ, PT ;  /* 0x000000ff0c00720c */ /* 0x000fe20003f45070 */
[----:B------:R-:W-:Y:S01]  /*00c0*/  IMAD.MOV R7, RZ, RZ, -R12 ;  /* 0x000000ffff077224 */ /* 0x000fe200078e0a0c */
[----:B------:R-:W1:Y:S01]  /*00d0*/  LDCU.64 UR4, c[0x0][0x358] ;  /* 0x00006b00ff0477ac */ /* 0x000e620008000a00 */
[----:B------:R-:W-:Y:S01]  /*00e0*/  BSSY.RECONVERGENT B0, `(.L_x_5) ;  /* 0x0000033000007945 */ /* 0x000fe20003800200 */
[C---:B------:R-:W-:Y:S02]  /*00f0*/  ISETP.GE.AND P0, PT, R0.reuse, 0x2710, PT ;  /* 0x000027100000780c */ /* 0x040fe40003f06270 */
[----:B------:R-:W-:Y:S02]  /*0100*/  VIMNMX R5, PT, PT, R0, 0x2710, !PT ;  /* 0x0000271000057848 */ /* 0x000fe40007fe0100 */
[----:B------:R-:W-:-:S04]  /*0110*/  SEL R8, RZ, 0x1, P0 ;  /* 0x00000001ff087807 */ /* 0x000fc80000000000 */
[----:B------:R-:W-:Y:S01]  /*0120*/  IADD3 R5, PT, PT, R5, -R0, -R8 ;  /* 0x8000000005057210 */ /* 0x000fe20007ffe808 */
[----:B0-----:R-:W0:Y:S02]  /*0130*/  MUFU.RCP R4, R4 ;  /* 0x0000000400047308 */ /* 0x001e240000001000 */
[----:B0-----:R-:W-:-:S06]  /*0140*/  VIADD R2, R4, 0xffffffe ;  /* 0x0ffffffe04027836 */ /* 0x001fcc0000000000 */
[----:B------:R0:W2:Y:S02]  /*0150*/  F2I.FTZ.U32.TRUNC.NTZ R3, R2 ;  /* 0x0000000200037305 */ /* 0x0000a4000021f000 */
[----:B0-----:R-:W-:Y:S02]  /*0160*/  HFMA2 R2, -RZ, RZ, 0, 0 ;  /* 0x00000000ff027431 */ /* 0x001fe400000001ff */
[----:B--2---:R-:W-:-:S04]  /*0170*/  IMAD R7, R7, R3, RZ ;  /* 0x0000000307077224 */ /* 0x004fc800078e02ff */
[----:B------:R-:W-:-:S06]  /*0180*/  IMAD.HI.U32 R4, R3, R7, R2 ;  /* 0x0000000703047227 */ /* 0x000fcc00078e0002 */
[----:B------:R-:W-:-:S04]  /*0190*/  IMAD.HI.U32 R3, R4, R5, RZ ;  /* 0x0000000504037227 */ /* 0x000fc800078e00ff */
[----:B------:R-:W-:-:S04]  /*01a0*/  IMAD.MOV R0, RZ, RZ, -R3 ;  /* 0x000000ffff007224 */ /* 0x000fc800078e0a03 */
[----:B------:R-:W-:Y:S02]  /*01b0*/  IMAD R5, R12, R0, R5 ;  /* 0x000000000c057224 */ /* 0x000fe400078e0205 */
[----:B------:R-:W0:Y:S03]  /*01c0*/  LDC R0, c[0x0][0x380] ;  /* 0x0000e000ff007b82 */ /* 0x000e260000000800 */
[----:B------:R-:W-:-:S13]  /*01d0*/  ISETP.GE.U32.AND P0, PT, R5, R12, PT ;  /* 0x0000000c0500720c */ /* 0x000fda0003f06070 */
[----:B------:R-:W-:Y:S02]  /*01e0*/  @P0 IMAD.IADD R5, R5, 0x1, -R12 ;  /* 0x0000000105050824 */ /* 0x000fe400078e0a0c */
[----:B------:R-:W-:-:S03]  /*01f0*/  @P0 VIADD R3, R3, 0x1 ;  /* 0x0000000103030836 */ /* 0x000fc60000000000 */
[----:B------:R-:W-:-:S13]  /*0200*/  ISETP.GE.U32.AND P1, PT, R5, R12, PT ;  /* 0x0000000c0500720c */ /* 0x000fda0003f26070 */
[----:B------:R-:W-:Y:S02]  /*0210*/  @P1 IADD3 R3, PT, PT, R3, 0x1, RZ ;  /* 0x0000000103031810 */ /* 0x000fe40007ffe0ff */
[----:B------:R-:W-:-:S05]  /*0220*/  @!P2 LOP3.LUT R3, RZ, R12, RZ, 0x33, !PT ;  /* 0x0000000cff03a212 */ /* 0x000fca00078e33ff */
[----:B------:R-:W-:-:S05]  /*0230*/  IMAD.IADD R8, R8, 0x1, R3 ;  /* 0x0000000108087824 */ /* 0x000fca00078e0203 */
[----:B------:R-:W-:-:S04]  /*0240*/  LOP3.LUT R2, R8, 0x3, RZ, 0xc0, !PT ;  /* 0x0000000308027812 */ /* 0x000fc800078ec0ff */
[----:B------:R-:W-:-:S13]  /*0250*/  ISETP.NE.AND P0, PT, R2, 0x3, PT ;  /* 0x000000030200780c */ /* 0x000fda0003f05270 */
[----:B01----:R-:W-:Y:S05]  /*0260*/  @!P0 BRA `(.L_x_6) ;  /* 0x0000000000688947 */ /* 0x003fea0003800000 */
[----:B------:R-:W0:Y:S01]  /*0270*/  LDC R16, c[0x0][0x380] ;  /* 0x0000e000ff107b82 */ /* 0x000e220000000800 */
[----:B------:R-:W-:-:S05]  /*0280*/  VIADD R2, R8, 0x1 ;  /* 0x0000000108027836 */ /* 0x000fca0000000000 */
[----:B------:R-:W-:Y:S02]  /*0290*/  LOP3.LUT R2, R2, 0x3, RZ, 0xc0, !PT ;  /* 0x0000000302027812 */ /* 0x000fe400078ec0ff */
[----:B------:R-:W1:Y:S03]  /*02a0*/  LDC.64 R6, c[0x0][0x388] ;  /* 0x0000e200ff067b82 */ /* 0x000e660000000a00 */
[----:B------:R-:W-:-:S07]  /*02b0*/  IMAD.MOV R9, RZ, RZ, -R2 ;  /* 0x000000ffff097224 */ /* 0x000fce00078e0a02 */
.L_x_9:
[----:B-12---:R-:W-:-:S05]  /*02c0*/  IMAD.WIDE R4, R11, 0x4, R6 ;  /* 0x000000040b047825 */ /* 0x006fca00078e0206 */
[----:B------:R-:W2:Y:S01]  /*02d0*/  LDG.E R3, desc[UR4][R4.64] ;  /* 0x0000000404037981 */ /* 0x000ea2000c1e1900 */
[----:B0-----:R-:W0:Y:S01]  /*02e0*/  MUFU.RCP R13, R16 ;  /* 0x00000010000d7308 */ /* 0x001e220000001000 */
[----:B------:R-:W-:Y:S01]  /*02f0*/  IADD3 R9, PT, PT, R9, 0x1, RZ ;  /* 0x0000000109097810 */ /* 0x000fe20007ffe0ff */
[----:B------:R-:W-:Y:S03]  /*0300*/  BSSY.RECONVERGENT B1, `(.L_x_7) ;  /* 0x000000c000017945 */ /* 0x000fe60003800200 */
[----:B------:R-:W-:Y:S01]  /*0310*/  ISETP.NE.AND P2, PT, R9, RZ, PT ;  /* 0x000000ff0900720c */ /* 0x000fe20003f45270 */
[----:B0-----:R-:W-:-:S04]  /*0320*/  FFMA R2, R13, -R16, 1 ;  /* 0x3f8000000d027423 */ /* 0x001fc80000000810 */
[----:B------:R-:W-:Y:S01]  /*0330*/  FFMA R2, R13, R2, R13 ;  /* 0x000000020d027223 */ /* 0x000fe2000000000d */
[----:B--2---:R-:W-:-:S04]  /*0340*/  I2FP.F32.S32 R3, R3 ;  /* 0x0000000300037245 */ /* 0x004fc80000201400 */
[----:B------:R-:W0:Y:S01]  /*0350*/  FCHK P0, R3, R16 ;  /* 0x0000001003007302 */ /* 0x000e220000000000 */
[----:B------:R-:W-:-:S04]  /*0360*/  FFMA R13, R3, R2, RZ ;  /* 0x00000002030d7223 */ /* 0x000fc800000000ff */
[----:B------:R-:W-:-:S04]  /*0370*/  FFMA R10, R13, -R16, R3 ;  /* 0x800000100d0a7223 */ /* 0x000fc80000000003 */
[----:B------:R-:W-:Y:S01]  /*0380*/  FFMA R2, R2, R10, R13 ;  /* 0x0000000a02027223 */ /* 0x000fe2000000000d */
[----:B0-----:R-:W-:Y:S06]  /*0390*/  @!P0 BRA `(.L_x_8) ;  /* 0x0000000000088947 */ /* 0x001fec0003800000 */
[----:B------:R-:W-:-:S07]  /*03a0*/  MOV R14, 0x3c0 ;  /* 0x000003c0000e7802 */ /* 0x000fce0000000f00 */
[----:B------:R-:W-:Y:S05]  /*03b0*/  CALL.REL.NOINC `($__internal_0_$__cuda_sm3x_div_rn_noftz_f32_slowpath) ;  /* 0x0000000400647944 */ /* 0x000fea0003c00000 */
.L_x_8:
[----:B------:R-:W-:Y:S05]  /*03c0*/  BSYNC.RECONVERGENT B1 ;  /* 0x0000000000017941 */ /* 0x000fea0003800200 */
.L_x_7:
[----:B------:R-:W0:Y:S01]  /*03d0*/  F2I.TRUNC.NTZ R3, R2 ;  /* 0x0000000200037305 */ /* 0x000e22000020f100 */
[----:B------:R-:W-:Y:S01]  /*03e0*/  IMAD.IADD R11, R12, 0x1, R11 ;  /* 0x000000010c0b7824 */ /* 0x000fe200078e020b */
[----:B0-----:R2:W-:Y:S01]  /*03f0*/  STG.E desc[UR4][R4.64], R3 ;  /* 0x0000000304007986 */ /* 0x0015e2000c101904 */
[----:B------:R-:W-:Y:S05]  /*0400*/  @P2 BRA `(.L_x_9) ;  /* 0xfffffffc00ac2947 */ /* 0x000fea000383ffff */
.L_x_6:
[----:B------:R-:W-:Y:S05]  /*0410*/  BSYNC.RECONVERGENT B0 ;  /* 0x0000000000007941 */ /* 0x000fea0003800200 */
.L_x_5:
[----:B------:R-:W0:Y:S01]  /*0420*/  LDC R16, c[0x0][0x380] ;  /* 0x0000e000ff107b82 */ /* 0x000e220000000800 */
[----:B------:R-:W-:-:S07]  /*0430*/  ISETP.GE.U32.AND P0, PT, R8, 0x3, PT ;  /* 0x000000030800780c */ /* 0x000fce0003f06070 */
[----:B--2---:R-:W1:Y:S06]  /*0440*/  LDC.64 R4, c[0x0][0x388] ;  /* 0x0000e200ff047b82 */ /* 0x004e6c0000000a00 */
[----:B------:R-:W-:Y:S05]  /*0450*/  @!P0 EXIT ;  /* 0x000000000000894d */ /* 0x000fea0003800000 */
.L_x_18:
[----:B-1----:R-:W-:-:S05]  /*0460*/  IMAD.WIDE R8, R11, 0x4, R4 ;  /* 0x000000040b087825 */ /* 0x002fca00078e0204 */
[----:B--2---:R-:W2:Y:S01]  /*0470*/  LDG.E R2, desc[UR4][R8.64] ;  /* 0x0000000408027981 */ /* 0x004ea2000c1e1900 */
[----:B0-----:R-:W0:Y:S01]  /*0480*/  MUFU.RCP R3, R16 ;  /* 0x0000001000037308 */ /* 0x001e220000001000 */
[----:B------:R-:W-:Y:S01]  /*0490*/  BSSY.RECONVERGENT B0, `(.L_x_10) ;  /* 0x000000d000007945 */ /* 0x000fe20003800200 */
[----:B0-----:R-:W-:Y:S01]  /*04a0*/  FFMA R6, R3, -R16, 1 ;  /* 0x3f80000003067423 */ /* 0x001fe20000000810 */
[----:B--2---:R-:W-:-:S03]  /*04b0*/  I2FP.F32.S32 R7, R2 ;  /* 0x0000000200077245 */ /* 0x004fc60000201400 */
[----:B------:R-:W-:Y:S02]  /*04c0*/  FFMA R2, R3, R6, R3 ;  /* 0x0000000603027223 */ /* 0x000fe40000000003 */
[----:B------:R-:W0:Y:S02]  /*04d0*/  FCHK P0, R7, R16 ;  /* 0x0000001007007302 */ /* 0x000e240000000000 */
[----:B------:R-:W-:-:S04]  /*04e0*/  FFMA R3, R2, R7, RZ ;  /* 0x0000000702037223 */ /* 0x000fc800000000ff */
[----:B------:R-:W-:-:S04]  /*04f0*/  FFMA R6, R3, -R16, R7 ;  /* 0x8000001003067223 */ /* 0x000fc80000000007 */
[----:B------:R-:W-:Y:S01]  /*0500*/  FFMA R3, R2, R6, R3 ;  /* 0x0000000602037223 */ /* 0x000fe20000000003 */
[----:B0-----:R-:W-:Y:S06]  /*0510*/  @!P0 BRA `(.L_x_11) ;  /* 0x0000000000108947 */ /* 0x001fec0003800000 */
[----:B------:R-:W-:Y:S01]  /*0520*/  IMAD.MOV.U32 R3, RZ, RZ, R7 ;  /* 0x000000ffff037224 */ /* 0x000fe200078e0007 */
[----:B------:R-:W-:-:S07]  /*0530*/  MOV R14, 0x550 ;  /* 0x00000550000e7802 */ /* 0x000fce0000000f00 */
[----:B------:R-:W-:Y:S05]  /*0540*/  CALL.REL.NOINC `($__internal_0_$__cuda_sm3x_div_rn_noftz_f32_slowpath) ;  /* 0x0000000400007944 */ /* 0x000fea0003c00000 */
[----:B------:R-:W-:-:S07]  /*0550*/  IMAD.MOV.U32 R3, RZ, RZ, R2 ;  /* 0x000000ffff037224 */ /* 0x000fce00078e0002 */
.L_x_11:
[----:B------:R-:W-:Y:S05]  /*0560*/  BSYNC.RECONVERGENT B0 ;  /* 0x0000000000007941 */ /* 0x000fea0003800200 */
.L_x_10:
[----:B------:R-:W0:Y:S01]  /*0570*/  F2I.TRUNC.NTZ R3, R3 ;  /* 0x0000000300037305 */ /* 0x000e22000020f100 */
[----:B------:R-:W-:Y:S01]  /*0580*/  IMAD.WIDE R6, R12, 0x4, R8 ;  /* 0x000000040c067825 */ /* 0x000fe200078e0208 */
[----:B0-----:R0:W-:Y:S04]  /*0590*/  STG.E desc[UR4][R8.64], R3 ;  /* 0x0000000308007986 */ /* 0x0011e8000c101904 */
[----:B------:R-:W2:Y:S02]  /*05a0*/  LDG.E R2, desc[UR4][R6.64] ;  /* 0x0000000406027981 */ /* 0x000ea4000c1e1900 */
[----:B------:R-:W1:Y:S01]  /*05b0*/  MUFU.RCP R13, R16 ;  /* 0x00000010000d7308 */ /* 0x000e620000001000 */
[----:B------:R-:W-:Y:S01]  /*05c0*/  BSSY.RECONVERGENT B0, `(.L_x_12) ;  /* 0x000000d000007945 */ /* 0x000fe20003800200 */
[----:B-1----:R-:W-:Y:S01]  /*05d0*/  FFMA R10, R13, -R16, 1 ;  /* 0x3f8000000d0a7423 */ /* 0x002fe20000000810 */
[----:B--2---:R-:W-:-:S03]  /*05e0*/  I2FP.F32.S32 R14, R2 ;  /* 0x00000002000e7245 */ /* 0x004fc60000201400 */
[----:B------:R-:W-:Y:S02]  /*05f0*/  FFMA R2, R13, R10, R13 ;  /* 0x0000000a0d027223 */ /* 0x000fe4000000000d */
[----:B------:R-:W1:Y:S02]  /*0600*/  FCHK P0, R14, R16 ;  /* 0x000000100e007302 */ /* 0x000e640000000000 */
[----:B------:R-:W-:-:S04]  /*0610*/  FFMA R13, R2, R14, RZ ;  /* 0x0000000e020d7223 */ /* 0x000fc800000000ff */
[----:B------:R-:W-:-:S04]  /*0620*/  FFMA R10, R13, -R16, R14 ;  /* 0x800000100d0a7223 */ /* 0x000fc8000000000e */
[----:B------:R-:W-:Y:S01]  /*0630*/  FFMA R10, R2, R10, R13 ;  /* 0x0000000a020a7223 */ /* 0x000fe2000000000d */
[----:B01----:R-:W-:Y:S06]  /*0640*/  @!P0 BRA `(.L_x_13) ;  /* 0x0000000000108947 */ /* 0x003fec0003800000 */
[----:B------:R-:W-:Y:S02]  /*0650*/  MOV R3, R14 ;  /* 0x0000000e00037202 */ /* 0x000fe40000000f00 */
[----:B------:R-:W-:-:S07]  /*0660*/  MOV R14, 0x680 ;  /* 0x00000680000e7802 */ /* 0x000fce0000000f00 */
[----:B------:R-:W-:Y:S05]  /*0670*/  CALL.REL.NOINC `($__internal_0_$__cuda_sm3x_div_rn_noftz_f32_slowpath) ;  /* 0x0000000000b47944 */ /* 0x000fea0003c00000 */
[----:B------:R-:W-:-:S07]  /*0680*/  IMAD.MOV.U32 R10, RZ, RZ, R2 ;  /* 0x000000ffff0a7224 */ /* 0x000fce00078e0002 */
.L_x_13:
[----:B------:R-:W-:Y:S05]  /*0690*/  BSYNC.RECONVERGENT B0 ;  /* 0x0000000000007941 */ /* 0x000fea0003800200 */
.L_x_12:
        /* <DEDUP_REMOVED lines=14> */
[----:B------:R-:W-:Y:S01]  /*0780*/  IMAD.MOV.U32 R3, RZ, RZ, R15 ;  /* 0x000000ffff037224 */ /* 0x000fe200078e000f */
[----:B------:R-:W-:-:S07]  /*0790*/  MOV R14, 0x7b0 ;  /* 0x000007b0000e7802 */ /* 0x000fce0000000f00 */
[----:B------:R-:W-:Y:S05]  /*07a0*/  CALL.REL.NOINC `($__internal_0_$__cuda_sm3x_div_rn_noftz_f32_slowpath) ;  /* 0x0000000000687944 */ /* 0x000fea0003c00000 */
[----:B------:R-:W-:-:S07]  /*07b0*/  IMAD.MOV.U32 R13, RZ, RZ, R2 ;  /* 0x000000ffff0d7224 */ /* 0x000fce00078e0002 */
.L_x_15:
[----:B------:R-:W-:Y:S05]  /*07c0*/  BSYNC.RECONVERGENT B0 ;  /* 0x0000000000007941 */ /* 0x000fea0003800200 */
.L_x_14:
        /* <DEDUP_REMOVED lines=17> */
.L_x_17:
[----:B------:R-:W-:Y:S05]  /*08e0*/  BSYNC.RECONVERGENT B0 ;  /* 0x0000000000007941 */ /* 0x000fea0003800200 */
.L_x_16:
[----:B------:R-:W0:Y:S01]  /*08f0*/  F2I.TRUNC.NTZ R3, R2 ;  /* 0x0000000200037305 */ /* 0x000e22000020f100 */
[----:B------:R-:W-:-:S05]  /*0900*/  IMAD R11, R12, 0x4, R11 ;  /* 0x000000040c0b7824 */ /* 0x000fca00078e020b */
[----:B------:R-:W-:Y:S01]  /*0910*/  ISETP.GE.AND P0, PT, R11, 0x2710, PT ;  /* 0x000027100b00780c */ /* 0x000fe20003f06270 */
[----:B0-----:R2:W-:-:S12]  /*0920*/  STG.E desc[UR4][R6.64], R3 ;  /* 0x0000000306007986 */ /* 0x0015d8000c101904 */
[----:B------:R-:W-:Y:S05]  /*0930*/  @!P0 BRA `(.L_x_18) ;  /* 0xfffffff800c88947 */ /* 0x000fea000383ffff */
[----:B------:R-:W-:Y:S05]  /*0940*/  EXIT ;  /* 0x000000000000794d */ /* 0x000fea0003800000 */
        .weak           $__internal_0_$__cuda_sm3x_div_rn_noftz_f32_slowpath
        .type           $__internal_0_$__cuda_sm3x_div_rn_noftz_f32_slowpath,@function
        .size           $__internal_0_$__cuda_sm3x_div_rn_noftz_f32_slowpath,(.L_x_41 - $__internal_0_$__cuda_sm3x_div_rn_noftz_f32_slowpath)
$__internal_0_$__cuda_sm3x_div_rn_noftz_f32_slowpath:
[--C-:B------:R-:W-:Y:S01]  /*0950*/  SHF.R.U32.HI R10, RZ, 0x17, R0.reuse ;  /* 0x00000017ff0a7819 */ /* 0x100fe20000011600 */
[----:B------:R-:W-:Y:S01]  /*0960*/  BSSY.RECONVERGENT B2, `(.L_x_19) ;  /* 0x0000064000027945 */ /* 0x000fe20003800200 */
[----:B------:R-:W-:Y:S01]  /*0970*/  SHF.R.U32.HI R15, RZ, 0x17, R3 ;  /* 0x00000017ff0f7819 */ /* 0x000fe20000011603 */
[----:B------:R-:W-:Y:S01]  /*0980*/  IMAD.MOV.U32 R17, RZ, RZ, R0 ;  /* 0x000000ffff117224 */ /* 0x000fe200078e0000 */
[----:B------:R-:W-:Y:S02]  /*0990*/  LOP3.LUT R10, R10, 0xff, RZ, 0xc0, !PT ;  /* 0x000000ff0a0a7812 */ /* 0x000fe400078ec0ff */
[----:B------:R-:W-:Y:S02]  /*09a0*/  LOP3.LUT R15, R15, 0xff, RZ, 0xc0, !PT ;  /* 0x000000ff0f0f7812 */ /* 0x000fe400078ec0ff */
[----:B------:R-:W-:Y:S01]  /*09b0*/  MOV R2, R3 ;  /* 0x0000000300027202 */ /* 0x000fe20000000f00 */
[----:B------:R-:W-:Y:S02]  /*09c0*/  VIADD R18, R10, 0xffffffff ;  /* 0xffffffff0a127836 */ /* 0x000fe40000000000 */
[----:B------:R-:W-:-:S03]  /*09d0*/  VIADD R19, R15, 0xffffffff ;  /* 0xffffffff0f137836 */ /* 0x000fc60000000000 */
[----:B------:R-:W-:-:S04]  /*09e0*/  ISETP.GT.U32.AND P0, PT, R18, 0xfd, PT ;  /* 0x000000fd1200780c */ /* 0x000fc80003f04070 */
[----:B------:R-:W-:-:S13]  /*09f0*/  ISETP.GT.U32.OR P0, PT, R19, 0xfd, P0 ;  /* 0x000000fd1300780c */ /* 0x000fda0000704470 */
[----:B------:R-:W-:Y:S01]  /*0a00*/  @!P0 IMAD.MOV.U32 R13, RZ, RZ, RZ ;  /* 0x000000ffff0d8224 */ /* 0x000fe200078e00ff */
[----:B------:R-:W-:Y:S06]  /*0a10*/  @!P0 BRA `(.L_x_20) ;  /* 0x00000000005c8947 */ /* 0x000fec0003800000 */
[----:B------:R-:W-:Y:S02]  /*0a20*/  FSETP.GTU.FTZ.AND P0, PT, |R3|, +INF , PT ;  /* 0x7f8000000300780b */ /* 0x000fe40003f1c200 */
[----:B------:R-:W-:-:S04]  /*0a30*/  FSETP.GTU.FTZ.AND P1, PT, |R0|, +INF , PT ;  /* 0x7f8000000000780b */ /* 0x000fc80003f3c200 */
[----:B------:R-:W-:-:S13]  /*0a40*/  PLOP3.LUT P0, PT, P0, P1, PT, 0xf8, 0x8f ;  /* 0x00000000008f781c */ /* 0x000fda0000703f70 */
[----:B------:R-:W-:Y:S05]  /*0a50*/  @P0 BRA `(.L_x_21) ;  /* 0x00000004004c0947 */ /* 0x000fea0003800000 */
[----:B------:R-:W-:-:S13]  /*0a60*/  LOP3.LUT P0, RZ, R17, 0x7fffffff, R2, 0xc8, !PT ;  /* 0x7fffffff11ff7812 */ /* 0x000fda000780c802 */
[----:B------:R-:W-:Y:S05]  /*0a70*/  @!P0 BRA `(.L_x_22) ;  /* 0x00000004003c8947 */ /* 0x000fea0003800000 */
[C---:B------:R-:W-:Y:S02]  /*0a80*/  FSETP.NEU.FTZ.AND P3, PT, |R3|.reuse, +INF , PT ;  /* 0x7f8000000300780b */ /* 0x040fe40003f7d200 */
[----:B------:R-:W-:Y:S02]  /*0a90*/  FSETP.NEU.FTZ.AND P1, PT, |R0|, +INF , PT ;  /* 0x7f8000000000780b */ /* 0x000fe40003f3d200 */
[----:B------:R-:W-:-:S11]  /*0aa0*/  FSETP.NEU.FTZ.AND P0, PT, |R3|, +INF , PT ;  /* 0x7f8000000300780b */ /* 0x000fd60003f1d200 */
[----:B------:R-:W-:Y:S05]  /*0ab0*/  @!P1 BRA !P3, `(.L_x_22) ;  /* 0x00000004002c9947 */ /* 0x000fea0005800000 */
[----:B------:R-:W-:-:S04]  /*0ac0*/  LOP3.LUT P3, RZ, R2, 0x7fffffff, RZ, 0xc0, !PT ;  /* 0x7fffffff02ff7812 */ /* 0x000fc8000786c0ff */
[----:B------:R-:W-:-:S13]  /*0ad0*/  PLOP3.LUT P1, PT, P1, P3, PT, 0x2f, 0xf2 ;  /* 0x0000000000f2781c */ /* 0x000fda0000f26577 */
[----:B------:R-:W-:Y:S05]  /*0ae0*/  @P1 BRA `(.L_x_23) ;  /* 0x0000000400181947 */ /* 0x000fea0003800000 */
[----:B------:R-:W-:-:S04]  /*0af0*/  LOP3.LUT P1, RZ, R17, 0x7fffffff, RZ, 0xc0, !PT ;  /* 0x7fffffff11ff7812 */ /* 0x000fc8000782c0ff */
[----:B------:R-:W-:-:S13]  /*0b00*/  PLOP3.LUT P0, PT, P0, P1, PT, 0x2f, 0xf2 ;  /* 0x0000000000f2781c */ /* 0x000fda0000702577 */
[----:B------:R-:W-:Y:S05]  /*0b10*/  @P0 BRA `(.L_x_24) ;  /* 0x0000000400000947 */ /* 0x000fea0003800000 */
[----:B------:R-:W-:Y:S02]  /*0b20*/  ISETP.GE.AND P0, PT, R19, RZ, PT ;  /* 0x000000ff1300720c */ /* 0x000fe40003f06270 */
[----:B------:R-:W-:-:S11]  /*0b30*/  ISETP.GE.AND P1, PT, R18, RZ, PT ;  /* 0x000000ff1200720c */ /* 0x000fd60003f26270 */
[----:B------:R-:W-:Y:S01]  /*0b40*/  @P0 IMAD.MOV.U32 R13, RZ, RZ, RZ ;  /* 0x000000ffff0d0224 */ /* 0x000fe200078e00ff */
[----:B------:R-:W-:Y:S01]  /*0b50*/  @!P0 MOV R13, 0xffffffc0 ;  /* 0xffffffc0000d8802 */ /* 0x000fe20000000f00 */
[----:B------:R-:W-:Y:S01]  /*0b60*/  @!P0 FFMA R2, R3, 1.84467440737095516160e+19, RZ ;  /* 0x5f80000003028823 */ /* 0x000fe200000000ff */
[----:B------:R-:W-:-:S03]  /*0b70*/  @!P1 FFMA R17, R0, 1.84467440737095516160e+19, RZ ;  /* 0x5f80000000119823 */ /* 0x000fc600000000ff */
[----:B------:R-:W-:-:S07]  /*0b80*/  @!P1 VIADD R13, R13, 0x40 ;  /* 0x000000400d0d9836 */ /* 0x000fce0000000000 */
.L_x_20:
[----:B------:R-:W-:Y:S01]  /*0b90*/  LEA R18, R10, 0xc0800000, 0x17 ;  /* 0xc08000000a127811 */ /* 0x000fe200078eb8ff */
[----:B------:R-:W-:Y:S01]  /*0ba0*/  VIADD R15, R15, 0xffffff81 ;  /* 0xffffff810f0f7836 */ /* 0x000fe20000000000 */
[----:B------:R-:W-:Y:S03]  /*0bb0*/  BSSY.RECONVERGENT B3, `(.L_x_25) ;  /* 0x0000035000037945 */ /* 0x000fe60003800200 */
[----:B------:R-:W-:Y:S02]  /*0bc0*/  IMAD.IADD R20, R17, 0x1, -R18 ;  /* 0x0000000111147824 */ /* 0x000fe400078e0a12 */
[C---:B------:R-:W-:Y:S02]  /*0bd0*/  IMAD R2, R15.reuse, -0x800000, R2 ;  /* 0xff8000000f027824 */ /* 0x040fe400078e0202 */
[----:B------:R0:W1:Y:S01]  /*0be0*/  MUFU.RCP R18, R20 ;  /* 0x0000001400127308 */ /* 0x0000620000001000 */
[----:B------:R-:W-:Y:S01]  /*0bf0*/  FADD.FTZ R3, -R20, -RZ ;  /* 0x800000ff14037221 */ /* 0x000fe20000010100 */
[----:B0-----:R-:W-:-:S04]  /*0c00*/  IADD3 R20, PT, PT, R15, 0x7f, -R10 ;  /* 0x0000007f0f147810 */ /* 0x001fc80007ffe80a */
[----:B------:R-:W-:Y:S01]  /*0c10*/  IADD3 R13, PT, PT, R20, R13, RZ ;  /* 0x0000000d140d7210 */ /* 0x000fe20007ffe0ff */
[----:B-1----:R-:W-:-:S04]  /*0c20*/  FFMA R17, R18, R3, 1 ;  /* 0x3f80000012117423 */ /* 0x002fc80000000003 */
[----:B------:R-:W-:-:S04]  /*0c30*/  FFMA R17, R18, R17, R18 ;  /* 0x0000001112117223 */ /* 0x000fc80000000012 */
[----:B------:R-:W-:-:S04]  /*0c40*/  FFMA R18, R2, R17, RZ ;  /* 0x0000001102127223 */ /* 0x000fc800000000ff */
[----:B------:R-:W-:-:S04]  /*0c50*/  FFMA R19, R3, R18, R2 ;  /* 0x0000001203137223 */ /* 0x000fc80000000002 */
[----:B------:R-:W-:-:S04]  /*0c60*/  FFMA R18, R17, R19, R18 ;  /* 0x0000001311127223 */ /* 0x000fc80000000012 */
[----:B------:R-:W-:-:S04]  /*0c70*/  FFMA R3, R3, R18, R2 ;  /* 0x0000001203037223 */ /* 0x000fc80000000002 */
[----:B------:R-:W-:-:S05]  /*0c80*/  FFMA R2, R17, R3, R18 ;  /* 0x0000000311027223 */ /* 0x000fca0000000012 */
[----:B------:R-:W-:-:S04]  /*0c90*/  SHF.R.U32.HI R10, RZ, 0x17, R2 ;  /* 0x00000017ff0a7819 */ /* 0x000fc80000011602 */
[----:B------:R-:W-:-:S05]  /*0ca0*/  LOP3.LUT R10, R10, 0xff, RZ, 0xc0, !PT ;  /* 0x000000ff0a0a7812 */ /* 0x000fca00078ec0ff */
[----:B------:R-:W-:-:S04]  /*0cb0*/  IMAD.IADD R10, R10, 0x1, R13 ;  /* 0x000000010a0a7824 */ /* 0x000fc800078e020d */
[----:B------:R-:W-:-:S05]  /*0cc0*/  VIADD R15, R10, 0xffffffff ;  /* 0xffffffff0a0f7836 */ /* 0x000fca0000000000 */
[----:B------:R-:W-:-:S13]  /*0cd0*/  ISETP.GE.U32.AND P0, PT, R15, 0xfe, PT ;  /* 0x000000fe0f00780c */ /* 0x000fda0003f06070 */
[----:B------:R-:W-:Y:S05]  /*0ce0*/  @!P0 BRA `(.L_x_26) ;  /* 0x0000000000808947 */ /* 0x000fea0003800000 */
[----:B------:R-:W-:-:S13]  /*0cf0*/  ISETP.GT.AND P0, PT, R10, 0xfe, PT ;  /* 0x000000fe0a00780c */ /* 0x000fda0003f04270 */
[----:B------:R-:W-:Y:S05]  /*0d00*/  @P0 BRA `(.L_x_27) ;  /* 0x00000000006c0947 */ /* 0x000fea0003800000 */
[----:B------:R-:W-:-:S13]  /*0d10*/  ISETP.GE.AND P0, PT, R10, 0x1, PT ;  /* 0x000000010a00780c */ /* 0x000fda0003f06270 */
[----:B------:R-:W-:Y:S05]  /*0d20*/  @P0 BRA `(.L_x_28) ;  /* 0x0000000000740947 */ /* 0x000fea0003800000 */
[----:B------:R-:W-:Y:S02]  /*0d30*/  ISETP.GE.AND P0, PT, R10, -0x18, PT ;  /* 0xffffffe80a00780c */ /* 0x000fe40003f06270 */
[----:B------:R-:W-:-:S11]  /*0d40*/  LOP3.LUT R2, R2, 0x80000000, RZ, 0xc0, !PT ;  /* 0x8000000002027812 */ /* 0x000fd600078ec0ff */
[----:B------:R-:W-:Y:S05]  /*0d50*/  @!P0 BRA `(.L_x_28) ;  /* 0x0000000000688947 */ /* 0x000fea0003800000 */
[CCC-:B------:R-:W-:Y:S01]  /*0d60*/  FFMA.RZ R13, R17.reuse, R3.reuse, R18.reuse ;  /* 0x00000003110d7223 */ /* 0x1c0fe2000000c012 */
[C---:B------:R-:W-:Y:S01]  /*0d70*/  IADD3 R20, PT, PT, R10.reuse, 0x20, RZ ;  /* 0x000000200a147810 */ /* 0x040fe20007ffe0ff */
[CCC-:B------:R-:W-:Y:S01]  /*0d80*/  FFMA.RP R15, R17.reuse, R3.reuse, R18.reuse ;  /* 0x00000003110f7223 */ /* 0x1c0fe20000008012 */
[C---:B------:R-:W-:Y:S01]  /*0d90*/  ISETP.NE.AND P3, PT, R10.reuse, RZ, PT ;  /* 0x000000ff0a00720c */ /* 0x040fe20003f65270 */
[----:B------:R-:W-:Y:S01]  /*0da0*/  FFMA.RM R18, R17, R3, R18 ;  /* 0x0000000311127223 */ /* 0x000fe20000004012 */
[----:B------:R-:W-:Y:S02]  /*0db0*/  LOP3.LUT R13, R13, 0x7fffff, RZ, 0xc0, !PT ;  /* 0x007fffff0d0d7812 */ /* 0x000fe400078ec0ff */
[----:B------:R-:W-:Y:S01]  /*0dc0*/  ISETP.NE.AND P1, PT, R10, RZ, PT ;  /* 0x000000ff0a00720c */ /* 0x000fe20003f25270 */
[----:B------:R-:W-:Y:S01]  /*0dd0*/  IMAD.MOV R10, RZ, RZ, -R10 ;  /* 0x000000ffff0a7224 */ /* 0x000fe200078e0a0a */
[----:B------:R-:W-:Y:S02]  /*0de0*/  LOP3.LUT R13, R13, 0x800000, RZ, 0xfc, !PT ;  /* 0x008000000d0d7812 */ /* 0x000fe400078efcff */
[----:B------:R-:W-:-:S02]  /*0df0*/  FSETP.NEU.FTZ.AND P0, PT, R15, R18, PT ;  /* 0x000000120f00720b */ /* 0x000fc40003f1d000 */
[----:B------:R-:W-:Y:S02]  /*0e00*/  SHF.L.U32 R20, R13, R20, RZ ;  /* 0x000000140d147219 */ /* 0x000fe400000006ff */
[----:B------:R-:W-:Y:S02]  /*0e10*/  SEL R10, R10, RZ, P3 ;  /* 0x000000ff0a0a7207 */ /* 0x000fe40001800000 */
[----:B------:R-:W-:Y:S02]  /*0e20*/  ISETP.NE.AND P1, PT, R20, RZ, P1 ;  /* 0x000000ff1400720c */ /* 0x000fe40000f25270 */
[----:B------:R-:W-:Y:S02]  /*0e30*/  SHF.R.U32.HI R10, RZ, R10, R13 ;  /* 0x0000000aff0a7219 */ /* 0x000fe4000001160d */
[----:B------:R-:W-:Y:S02]  /*0e40*/  PLOP3.LUT P0, PT, P0, P1, PT, 0xf8, 0x8f ;  /* 0x00000000008f781c */ /* 0x000fe40000703f70 */
[----:B------:R-:W-:-:S02]  /*0e50*/  SHF.R.U32.HI R18, RZ, 0x1, R10 ;  /* 0x00000001ff127819 */ /* 0x000fc4000001160a */
[----:B------:R-:W-:-:S04]  /*0e60*/  SEL R3, RZ, 0x1, !P0 ;  /* 0x00000001ff037807 */ /* 0x000fc80004000000 */
[----:B------:R-:W-:-:S04]  /*0e70*/  LOP3.LUT R3, R3, 0x1, R18, 0xf8, !PT ;  /* 0x0000000103037812 */ /* 0x000fc800078ef812 */
[----:B------:R-:W-:-:S05]  /*0e80*/  LOP3.LUT R3, R3, R10, RZ, 0xc0, !PT ;  /* 0x0000000a03037212 */ /* 0x000fca00078ec0ff */
[----:B------:R-:W-:-:S05]  /*0e90*/  IMAD.IADD R3, R18, 0x1, R3 ;  /* 0x0000000112037824 */ /* 0x000fca00078e0203 */
[----:B------:R-:W-:Y:S01]  /*0ea0*/  LOP3.LUT R2, R3, R2, RZ, 0xfc, !PT ;  /* 0x0000000203027212 */ /* 0x000fe200078efcff */
[----:B------:R-:W-:Y:S06]  /*0eb0*/  BRA `(.L_x_28) ;  /* 0x0000000000107947 */ /* 0x000fec0003800000 */
.L_x_27:
[----:B------:R-:W-:-:S04]  /*0ec0*/  LOP3.LUT R2, R2, 0x80000000, RZ, 0xc0, !PT ;  /* 0x8000000002027812 */ /* 0x000fc800078ec0ff */
[----:B------:R-:W-:Y:S01]  /*0ed0*/  LOP3.LUT R2, R2, 0x7f800000, RZ, 0xfc, !PT ;  /* 0x7f80000002027812 */ /* 0x000fe200078efcff */
[----:B------:R-:W-:Y:S06]  /*0ee0*/  BRA `(.L_x_28) ;  /* 0x0000000000047947 */ /* 0x000fec0003800000 */
.L_x_26:
[----:B------:R-:W-:-:S07]  /*0ef0*/  LEA R2, R13, R2, 0x17 ;  /* 0x000000020d027211 */ /* 0x000fce00078eb8ff */
.L_x_28:
[----:B------:R-:W-:Y:S05]  /*0f00*/  BSYNC.RECONVERGENT B3 ;  /* 0x0000000000037941 */ /* 0x000fea0003800200 */
.L_x_25:
[----:B------:R-:W-:Y:S05]  /*0f10*/  BRA `(.L_x_29) ;  /* 0x0000000000207947 */ /* 0x000fea0003800000 */
.L_x_24:
[----:B------:R-:W-:-:S04]  /*0f20*/  LOP3.LUT R2, R17, 0x80000000, R2, 0x48, !PT ;  /* 0x8000000011027812 */ /* 0x000fc800078e4802 */
[----:B------:R-:W-:Y:S01]  /*0f30*/  LOP3.LUT R2, R2, 0x7f800000, RZ, 0xfc, !PT ;  /* 0x7f80000002027812 */ /* 0x000fe200078efcff */
[----:B------:R-:W-:Y:S06]  /*0f40*/  BRA `(.L_x_29) ;  /* 0x0000000000147947 */ /* 0x000fec0003800000 */
.L_x_23:
[----:B------:R-:W-:Y:S01]  /*0f50*/  LOP3.LUT R2, R17, 0x80000000, R2, 0x48, !PT ;  /* 0x8000000011027812 */ /* 0x000fe200078e4802 */
[----:B------:R-:W-:Y:S06]  /*0f60*/  BRA `(.L_x_29) ;  /* 0x00000000000c7947 */ /* 0x000fec0003800000 */
.L_x_22:
[----:B------:R-:W0:Y:S01]  /*0f70*/  MUFU.RSQ R2, -QNAN ;  /* 0xffc0000000027908 */ /* 0x000e220000001400 */
[----:B------:R-:W-:Y:S05]  /*0f80*/  BRA `(.L_x_29) ;  /* 0x0000000000047947 */ /* 0x000fea0003800000 */
.L_x_21:
[----:B------:R-:W-:-:S07]  /*0f90*/  FADD.FTZ R2, R3, R0 ;  /* 0x0000000003027221 */ /* 0x000fce0000010000 */
.L_x_29:
[----:B------:R-:W-:Y:S05]  /*0fa0*/  BSYNC.RECONVERGENT B2 ;  /* 0x0000000000027941 */ /* 0x000fea0003800200 */
.L_x_19:
[----:B------:R-:W-:-:S04]  /*0fb0*/  IMAD.MOV.U32 R15, RZ, RZ, 0x0 ;  /* 0x00000000ff0f7424 */ /* 0x000fc800078e00ff */
[----:B0-----:R-:W-:Y:S05]  /*0fc0*/  RET.REL.NODEC R14 `(_Z7sDividefPi) ;  /* 0xfffffff00e0c7950 */ /* 0x001fea0003c3ffff */
.L_x_30:
        /* <DEDUP_REMOVED lines=11> */
.L_x_41:


//--------------------- .text._Z4mAddPiS_S_       --------------------------
	.section	.text._Z4mAddPiS_S_,"ax",@progbits
	.align	128
        .global         _Z4mAddPiS_S_
        .type           _Z4mAddPiS_S_,@function
        .size           _Z4mAddPiS_S_,(.L_x_44 - _Z4mAddPiS_S_)
        .other          _Z4mAddPiS_S_,@"STO_CUDA_ENTRY STV_DEFAULT"
_Z4mAddPiS_S_:
.text._Z4mAddPiS_S_:
        /* <DEDUP_REMOVED lines=11> */
[----:B------:R-:W-:Y:S01]  /*00b0*/  IADD3 R9, PT, PT, RZ, -R0, RZ ;  /* 0x80000000ff097210 */ /* 0x000fe20007ffe0ff */
[----:B------:R-:W1:Y:S01]  /*00c0*/  LDCU.64 UR4, c[0x0][0x358] ;  /* 0x00006b00ff0477ac */ /* 0x000e620008000a00 */
[----:B------:R-:W-:Y:S01]  /*00d0*/  ISETP.NE.U32.AND P2, PT, R0, RZ, PT ;  /* 0x000000ff0000720c */ /* 0x000fe20003f45070 */
[----:B------:R-:W-:Y:S01]  /*00e0*/  BSSY.RECONVERGENT B0, `(.L_x_31) ;  /* 0x000002a000007945 */ /* 0x000fe20003800200 */
[C---:B------:R-:W-:Y:S02]  /*00f0*/  ISETP.GE.AND P0, PT, R2.reuse, 0x5f5e100, PT ;  /* 0x05f5e1000200780c */ /* 0x040fe40003f06270 */
[----:B------:R-:W-:Y:S02]  /*0100*/  VIMNMX R7, PT, PT, R2, 0x5f5e100, !PT ;  /* 0x05f5e10002077848 */ /* 0x000fe40007fe0100 */
[----:B------:R-:W-:-:S04]  /*0110*/  SEL R6, RZ, 0x1, P0 ;  /* 0x00000001ff067807 */ /* 0x000fc80000000000 */
[----:B------:R-:W-:Y:S01]  /*0120*/  IADD3 R7, PT, PT, R7, -R2, -R6 ;  /* 0x8000000207077210 */ /* 0x000fe20007ffe806 */
[----:B0-----:R-:W0:Y:S02]  /*0130*/  MUFU.RCP R8, R8 ;  /* 0x0000000800087308 */ /* 0x001e240000001000 */
[----:B0-----:R-:W-:-:S06]  /*0140*/  IADD3 R4, PT, PT, R8, 0xffffffe, RZ ;  /* 0x0ffffffe08047810 */ /* 0x001fcc0007ffe0ff */
[----:B------:R0:W2:Y:S02]  /*0150*/  F2I.FTZ.U32.TRUNC.NTZ R5, R4 ;  /* 0x0000000400057305 */ /* 0x0000a4000021f000 */
[----:B0-----:R-:W-:Y:S02]  /*0160*/  HFMA2 R4, -RZ, RZ, 0, 0 ;  /* 0x00000000ff047431 */ /* 0x001fe400000001ff */
[----:B--2---:R-:W-:-:S04]  /*0170*/  IMAD R9, R9, R5, RZ ;  /* 0x0000000509097224 */ /* 0x004fc800078e02ff */
[----:B------:R-:W-:-:S06]  /*0180*/  IMAD.HI.U32 R8, R5, R9, R4 ;  /* 0x0000000905087227 */ /* 0x000fcc00078e0004 */
[----:B------:R-:W-:-:S04]  /*0190*/  IMAD.HI.U32 R5, R8, R7, RZ ;  /* 0x0000000708057227 */ /* 0x000fc800078e00ff */
[----:B------:R-:W-:-:S04]  /*01a0*/  IMAD.MOV R2, RZ, RZ, -R5 ;  /* 0x000000ffff027224 */ /* 0x000fc800078e0a05 */
[----:B------:R-:W-:-:S05]  /*01b0*/  IMAD R7, R0, R2, R7 ;  /* 0x0000000200077224 */ /* 0x000fca00078e0207 */
[----:B------:R-:W-:-:S13]  /*01c0*/  ISETP.GE.U32.AND P0, PT, R7, R0, PT ;  /* 0x000000000700720c */ /* 0x000fda0003f06070 */
[----:B------:R-:W-:Y:S02]  /*01d0*/  @P0 IADD3 R7, PT, PT, -R0, R7, RZ ;  /* 0x0000000700070210 */ /* 0x000fe40007ffe1ff */
[----:B------:R-:W-:Y:S02]  /*01e0*/  @P0 IADD3 R5, PT, PT, R5, 0x1, RZ ;  /* 0x0000000105050810 */ /* 0x000fe40007ffe0ff */
[----:B------:R-:W-:-:S13]  /*01f0*/  ISETP.GE.U32.AND P1, PT, R7, R0, PT ;  /* 0x000000000700720c */ /* 0x000fda0003f26070 */
[----:B------:R-:W-:Y:S01]  /*0200*/  @P1 VIADD R5, R5, 0x1 ;  /* 0x0000000105051836 */ /* 0x000fe20000000000 */
[----:B------:R-:W-:-:S04]  /*0210*/  @!P2 LOP3.LUT R5, RZ, R0, RZ, 0x33, !PT ;  /* 0x00000000ff05a212 */ /* 0x000fc800078e33ff */
[----:B------:R-:W-:-:S04]  /*0220*/  IADD3 R2, PT, PT, R6, R5, RZ ;  /* 0x0000000506027210 */ /* 0x000fc80007ffe0ff */
[C---:B------:R-:W-:Y:S02]  /*0230*/  LOP3.LUT R4, R2.reuse, 0x3, RZ, 0xc0, !PT ;  /* 0x0000000302047812 */ /* 0x040fe400078ec0ff */
[----:B------:R-:W-:Y:S02]  /*0240*/  ISETP.GE.U32.AND P1, PT, R2, 0x3, PT ;  /* 0x000000030200780c */ /* 0x000fe40003f26070 */
[----:B------:R-:W-:-:S13]  /*0250*/  ISETP.NE.AND P0, PT, R4, 0x3, PT ;  /* 0x000000030400780c */ /* 0x000fda0003f05270 */
[----:B-1----:R-:W-:Y:S05]  /*0260*/  @!P0 BRA `(.L_x_32) ;  /* 0x0000000000448947 */ /* 0x002fea0003800000 */
[----:B------:R-:W0:Y:S01]  /*0270*/  LDC.64 R4, c[0x0][0x390] ;  /* 0x0000e400ff047b82 */ /* 0x000e220000000a00 */
[----:B------:R-:W-:-:S04]  /*0280*/  IADD3 R2, PT, PT, R2, 0x1, RZ ;  /* 0x0000000102027810 */ /* 0x000fc80007ffe0ff */
[----:B------:R-:W-:-:S03]  /*0290*/  LOP3.LUT R2, R2, 0x3, RZ, 0xc0, !PT ;  /* 0x0000000302027812 */ /* 0x000fc600078ec0ff */
[----:B------:R-:W1:Y:S02]  /*02a0*/  LDC.64 R6, c[0x0][0x380] ;  /* 0x0000e000ff067b82 */ /* 0x000e640000000a00 */
[----:B------:R-:W-:-:S06]  /*02b0*/  IMAD.MOV R2, RZ, RZ, -R2 ;  /* 0x000000ffff027224 */ /* 0x000fcc00078e0a02 */
[----:B------:R-:W2:Y:S02]  /*02c0*/  LDC.64 R8, c[0x0][0x388] ;  /* 0x0000e200ff087b82 */ /* 0x000ea40000000a00 */
.L_x_33:
[----:B--2---:R-:W-:-:S04]  /*02d0*/  IMAD.WIDE R12, R3, 0x4, R8 ;  /* 0x00000004030c7825 */ /* 0x004fc800078e0208 */
[C---:B-1----:R-:W-:Y:S02]  /*02e0*/  IMAD.WIDE R14, R3.reuse, 0x4, R6 ;  /* 0x00000004030e7825 */ /* 0x042fe400078e0206 */
[----:B------:R-:W2:Y:S04]  /*02f0*/  LDG.E R13, desc[UR4][R12.64] ;  /* 0x000000040c0d7981 */ /* 0x000ea8000c1e1900 */
[----:B------:R-:W2:Y:S01]  /*0300*/  LDG.E R14, desc[UR4][R14.64] ;  /* 0x000000040e0e7981 */ /* 0x000ea2000c1e1900 */
[----:B0--3--:R-:W-:Y:S01]  /*0310*/  IMAD.WIDE R10, R3, 0x4, R4 ;  /* 0x00000004030a7825 */ /* 0x009fe200078e0204 */
[----:B------:R-:W-:-:S03]  /*0320*/  IADD3 R2, PT, PT, R2, 0x1, RZ ;  /* 0x0000000102027810 */ /* 0x000fc60007ffe0ff */
[----:B------:R-:W-:Y:S01]  /*0330*/  IMAD.IADD R3, R0, 0x1, R3 ;  /* 0x0000000100037824 */ /* 0x000fe200078e0203 */
[----:B------:R-:W-:Y:S02]  /*0340*/  ISETP.NE.AND P0, PT, R2, RZ, PT ;  /* 0x000000ff0200720c */ /* 0x000fe40003f05270 */
[----:B--2---:R-:W-:-:S05]  /*0350*/  IADD3 R17, PT, PT, R14, R13, RZ ;  /* 0x0000000d0e117210 */ /* 0x004fca0007ffe0ff */
[----:B------:R3:W-:Y:S06]  /*0360*/  STG.E desc[UR4][R10.64], R17 ;  /* 0x000000110a007986 */ /* 0x0007ec000c101904 */
[----:B------:R-:W-:Y:S05]  /*0370*/  @P0 BRA `(.L_x_33) ;  /* 0xfffffffc00d40947 */ /* 0x000fea000383ffff */
.L_x_32:
[----:B------:R-:W-:Y:S05]  /*0380*/  BSYNC.RECONVERGENT B0 ;  /* 0x0000000000007941 */ /* 0x000fea0003800200 */
.L_x_31:
[----:B------:R-:W-:Y:S05]  /*0390*/  @!P1 EXIT ;  /* 0x000000000000994d */ /* 0x000fea0003800000 */
.L_x_34:
[----:B------:R-:W3:Y:S08]  /*03a0*/  LDC.64 R4, c[0x0][0x380] ;  /* 0x0000e000ff047b82 */ /* 0x000ef00000000a00 */
[----:B------:R-:W0:Y:S01]  /*03b0*/  LDC.64 R6, c[0x0][0x388] ;  /* 0x0000e200ff067b82 */ /* 0x000e220000000a00 */
[----:B---3--:R-:W-:-:S07]  /*03c0*/  IMAD.WIDE R10, R3, 0x4, R4 ;  /* 0x00000004030a7825 */ /* 0x008fce00078e0204 */
[----:B------:R-:W1:Y:S01]  /*03d0*/  LDC.64 R4, c[0x0][0x390] ;  /* 0x0000e400ff047b82 */ /* 0x000e620000000a00 */
[----:B--2---:R-:W2:Y:S01]  /*03e0*/  LDG.E R2, desc[UR4][R10.64] ;  /* 0x000000040a027981 */ /* 0x004ea2000c1e1900 */
[----:B0-----:R-:W-:-:S05]  /*03f0*/  IMAD.WIDE R12, R3, 0x4, R6 ;  /* 0x00000004030c7825 */ /* 0x001fca00078e0206 */
[----:B------:R-:W2:Y:S01]  /*0400*/  LDG.E R7, desc[UR4][R12.64] ;  /* 0x000000040c077981 */ /* 0x000ea2000c1e1900 */
[----:B-1----:R-:W-:-:S04]  /*0410*/  IMAD.WIDE R16, R3, 0x4, R4 ;  /* 0x0000000403107825 */ /* 0x002fc800078e0204 */
[----:B------:R-:W-:Y:S01]  /*0420*/  IMAD.WIDE R4, R0, 0x4, R10 ;  /* 0x0000000400047825 */ /* 0x000fe200078e020a */
[----:B--2---:R-:W-:-:S03]  /*0430*/  IADD3 R19, PT, PT, R2, R7, RZ ;  /* 0x0000000702137210 */ /* 0x004fc60007ffe0ff */
[C---:B------:R-:W-:Y:S02]  /*0440*/  IMAD.WIDE R6, R0.reuse, 0x4, R12 ;  /* 0x0000000400067825 */ /* 0x040fe400078e020c */
[----:B------:R0:W-:Y:S04]  /*0450*/  STG.E desc[UR4][R16.64], R19 ;  /* 0x0000001310007986 */ /* 0x0001e8000c101904 */
[----:B------:R-:W2:Y:S04]  /*0460*/  LDG.E R2, desc[UR4][R4.64] ;  /* 0x0000000404027981 */ /* 0x000ea8000c1e1900 */
[----:B------:R-:W2:Y:S01]  /*0470*/  LDG.E R15, desc[UR4][R6.64] ;  /* 0x00000004060f7981 */ /* 0x000ea2000c1e1900 */
[----:B------:R-:W-:-:S04]  /*0480*/  IMAD.WIDE R8, R0, 0x4, R16 ;  /* 0x0000000400087825 */ /* 0x000fc800078e0210 */
[----:B------:R-:W-:-:S04]  /*0490*/  IMAD.WIDE R10, R0, 0x4, R4 ;  /* 0x00000004000a7825 */ /* 0x000fc800078e0204 */
[----:B------:R-:W-:Y:S01]  /*04a0*/  IMAD.WIDE R12, R0, 0x4, R6 ;  /* 0x00000004000c7825 */ /* 0x000fe200078e0206 */
[----:B--2---:R-:W-:-:S05]  /*04b0*/  IADD3 R21, PT, PT, R2, R15, RZ ;  /* 0x0000000f02157210 */ /* 0x004fca0007ffe0ff */
[----:B------:R1:W-:Y:S04]  /*04c0*/  STG.E desc[UR4][R8.64], R21 ;  /* 0x0000001508007986 */ /* 0x0003e8000c101904 */
[----:B------:R-:W2:Y:S04]  /*04d0*/  LDG.E R2, desc[UR4][R10.64] ;  /* 0x000000040a027981 */ /* 0x000ea8000c1e1900 */
[----:B------:R-:W2:Y:S01]  /*04e0*/  LDG.E R23, desc[UR4][R12.64] ;  /* 0x000000040c177981 */ /* 0x000ea2000c1e1900 */
[----:B------:R-:W-:-:S04]  /*04f0*/  IMAD.WIDE R14, R0, 0x4, R8 ;  /* 0x00000004000e7825 */ /* 0x000fc800078e0208 */
[----:B------:R-:W-:-:S04]  /*0500*/  IMAD.WIDE R4, R0, 0x4, R10 ;  /* 0x0000000400047825 */ /* 0x000fc800078e020a */
[----:B------:R-:W-:-:S04]  /*0510*/  IMAD.WIDE R6, R0, 0x4, R12 ;  /* 0x0000000400067825 */ /* 0x000fc800078e020c */
[----:B--2---:R-:W-:-:S05]  /*0520*/  IMAD.IADD R23, R2, 0x1, R23 ;  /* 0x0000000102177824 */ /* 0x004fca00078e0217 */
[----:B------:R2:W-:Y:S04]  /*0530*/  STG.E desc[UR4][R14.64], R23 ;  /* 0x000000170e007986 */ /* 0x0005e8000c101904 */
[----:B------:R-:W1:Y:S04]  /*0540*/  LDG.E R4, desc[UR4][R4.64] ;  /* 0x0000000404047981 */ /* 0x000e68000c1e1900 */
[----:B------:R-:W1:Y:S01]  /*0550*/  LDG.E R7, desc[UR4][R6.64] ;  /* 0x0000000406077981 */ /* 0x000e62000c1e1900 */
[C---:B0-----:R-:W-:Y:S01]  /*0560*/  IMAD.WIDE R16, R0.reuse, 0x4, R14 ;  /* 0x0000000400107825 */ /* 0x041fe200078e020e */
[----:B------:R-:W-:-:S04]  /*0570*/  LEA R3, R0, R3, 0x2 ;  /* 0x0000000300037211 */ /* 0x000fc800078e10ff */
[----:B------:R-:W-:Y:S02]  /*0580*/  ISETP.GE.AND P0, PT, R3, 0x5f5e100, PT ;  /* 0x05f5e1000300780c */ /* 0x000fe40003f06270 */
[----:B-1----:R-:W-:-:S05]  /*0590*/  IADD3 R9, PT, PT, R4, R7, RZ ;  /* 0x0000000704097210 */ /* 0x002fca0007ffe0ff */
[----:B------:R2:W-:Y:S06]  /*05a0*/  STG.E desc[UR4][R16.64], R9 ;  /* 0x0000000910007986 */ /* 0x0005ec000c101904 */
[----:B------:R-:W-:Y:S05]  /*05b0*/  @!P0 BRA `(.L_x_34) ;  /* 0xfffffffc00788947 */ /* 0x000fea000383ffff */
[----:B------:R-:W-:Y:S05]  /*05c0*/  EXIT ;  /* 0x000000000000794d */ /* 0x000fea0003800000 */
.L_x_35:
        /* <DEDUP_REMOVED lines=11> */
.L_x_44:


//--------------------- .text._Z14matrixMultiplyPiS_S_ii --------------------------
	.section	.text._Z14matrixMultiplyPiS_S_ii,"ax",@progbits
	.align	128
        .global         _Z14matrixMultiplyPiS_S_ii
        .type           _Z14matrixMultiplyPiS_S_ii,@function
        .size           _Z14matrixMultiplyPiS_S_ii,(.L_x_45 - _Z14matrixMultiplyPiS_S_ii)
        .other          _Z14matrixMultiplyPiS_S_ii,@"STO_CUDA_ENTRY STV_DEFAULT"
_Z14matrixMultiplyPiS_S_ii:
.text._Z14matrixMultiplyPiS_S_ii:
[----:B------:R-:W-:Y:S01]  /*0000*/  LDC R1, c[0x0][0x37c] ;  /* 0x0000df00ff017b82 */ /* 0x000fe20000000800 */
[----:B------:R-:W0:Y:S07]  /*0010*/  S2R R3, SR_TID.X ;  /* 0x0000000000037919 */ /* 0x000e2e0000002100 */
[----:B------:R-:W0:Y:S01]  /*0020*/  LDC R0, c[0x0][0x360] ;  /* 0x0000d800ff007b82 */ /* 0x000e220000000800 */
[----:B------:R-:W1:Y:S01]  /*0030*/  LDCU UR20, c[0x0][0x398] ;  /* 0x00007300ff1477ac */ /* 0x000e620008000800 */
[----:B------:R-:W2:Y:S06]  /*0040*/  S2R R2, SR_TID.Y ;  /* 0x0000000000027919 */ /* 0x000eac0000002200 */
[----:B------:R-:W0:Y:S08]  /*0050*/  S2UR UR4, SR_CTAID.X ;  /* 0x00000000000479c3 */ /* 0x000e300000002500 */
[----:B------:R-:W2:Y:S08]  /*0060*/  S2UR UR5, SR_CTAID.Y ;  /* 0x00000000000579c3 */ /* 0x000eb00000002600 */
[----:B------:R-:W2:Y:S01]  /*0070*/  LDC R13, c[0x0][0x364] ;  /* 0x0000d900ff0d7b82 */ /* 0x000ea20000000800 */
[----:B0-----:R-:W-:-:S02]  /*0080*/  IMAD R0, R0, UR4, R3 ;  /* 0x0000000400007c24 */ /* 0x001fc4000f8e0203 */
[----:B--2---:R-:W-:-:S05]  /*0090*/  IMAD R13, R13, UR5, R2 ;  /* 0x000000050d0d7c24 */ /* 0x004fca000f8e0202 */
[----:B------:R-:W-:-:S04]  /*00a0*/  VIMNMX R2, PT, PT, R0, R13, !PT ;  /* 0x0000000d00027248 */ /* 0x000fc80007fe0100 */
[----:B-1----:R-:W-:-:S13]  /*00b0*/  ISETP.GE.AND P0, PT, R2, UR20, PT ;  /* 0x0000001402007c0c */ /* 0x002fda000bf06270 */
[----:B------:R-:W-:Y:S05]  /*00c0*/  @P0 EXIT ;  /* 0x000000000000094d */ /* 0x000fea0003800000 */
[----:B------:R-:W-:Y:S01]  /*00d0*/  UISETP.GE.U32.AND UP0, UPT, UR20, 0x8, UPT ;  /* 0x000000081400788c */ /* 0x000fe2000bf06070 */
[----:B------:R-:W-:Y:S02]  /*00e0*/  HFMA2 R12, -RZ, RZ, 0, 0 ;  /* 0x00000000ff0c7431 */ /* 0x000fe400000001ff */
[----:B------:R-:W-:Y:S01]  /*00f0*/  IMAD R13, R13, UR20, RZ ;  /* 0x000000140d0d7c24 */ /* 0x000fe2000f8e02ff */
[----:B------:R-:W-:Y:S01]  /*0100*/  UMOV UR4, URZ ;  /* 0x000000ff00047c82 */ /* 0x000fe20008000000 */
[----:B------:R-:W0:Y:S04]  /*0110*/  LDCU.64 UR18, c[0x0][0x358] ;  /* 0x00006b00ff1277ac */ /* 0x000e280008000a00 */
[----:B------:R-:W-:Y:S05]  /*0120*/  BRA.U !UP0, `(.L_x_36) ;  /* 0x0000000508047547 */ /* 0x000fea000b800000 */
[----:B------:R-:W1:Y:S01]  /*0130*/  LDCU.128 UR24, c[0x0][0x380] ;  /* 0x00007000ff1877ac */ /* 0x000e620008000c00 */
[----:B------:R-:W-:Y:S02]  /*0140*/  MOV R12, RZ ;  /* 0x000000ff000c7202 */ /* 0x000fe40000000f00 */
[----:B------:R-:W-:Y:S01]  /*0150*/  MOV R14, R0 ;  /* 0x00000000000e7202 */ /* 0x000fe20000000f00 */
[----:B------:R-:W-:-:S04]  /*0160*/  ULOP3.LUT UR4, UR20, 0x7ffffff8, URZ, 0xc0, !UPT ;  /* 0x7ffffff814047892 */ /* 0x000fc8000f8ec0ff */
[----:B------:R-:W-:Y:S01]  /*0170*/  UIADD3 UR5, UPT, UPT, -UR4, URZ, URZ ;  /* 0x000000ff04057290 */ /* 0x000fe2000fffe1ff */
[----:B-1----:R-:W-:Y:S01]  /*0180*/  MOV R2, UR24 ;  /* 0x0000001800027c02 */ /* 0x002fe20008000f00 */
[----:B------:R-:W-:Y:S01]  /*0190*/  UIMAD.WIDE UR6, UR20, 0x8, UR26 ;  /* 0x00000008140678a5 */ /* 0x000fe2000f8e021a */
[----:B------:R-:W-:Y:S01]  /*01a0*/  MOV R3, UR25 ;  /* 0x0000001900037c02 */ /* 0x000fe20008000f00 */
[----:B------:R-:W-:Y:S02]  /*01b0*/  UIMAD.WIDE UR8, UR20, 0xc, UR26 ;  /* 0x0000000c140878a5 */ /* 0x000fe4000f8e021a */
[----:B------:R-:W-:Y:S01]  /*01c0*/  UIMAD.WIDE UR10, UR20, 0x10, UR26 ;  /* 0x00000010140a78a5 */ /* 0x000fe2000f8e021a */
[----:B------:R-:W-:Y:S01]  /*01d0*/  IMAD.WIDE.U32 R2, R13, 0x4, R2 ;  /* 0x000000040d027825 */ /* 0x000fe200078e0002 */
[----:B------:R-:W-:Y:S02]  /*01e0*/  UIMAD.WIDE UR12, UR20, 0x14, UR26 ;  /* 0x00000014140c78a5 */ /* 0x000fe4000f8e021a */
[----:B------:R-:W-:Y:S01]  /*01f0*/  UIMAD.WIDE UR14, UR20, 0x18, UR26 ;  /* 0x00000018140e78a5 */ /* 0x000fe2000f8e021a */
[----:B------:R-:W-:Y:S01]  /*0200*/  IADD3 R2, P0, PT, R2, 0x10, RZ ;  /* 0x0000001002027810 */ /* 0x000fe20007f1e0ff */
[----:B------:R-:W-:-:S03]  /*0210*/  UIMAD.WIDE UR16, UR20, 0x1c, UR26 ;  /* 0x0000001c141078a5 */ /* 0x000fc6000f8e021a */
[----:B------:R-:W-:-:S09]  /*0220*/  IADD3.X R3, PT, PT, RZ, R3, RZ, P0, !PT ;  /* 0x00000003ff037210 */ /* 0x000fd200007fe4ff */
.L_x_37:
[----:B------:R-:W-:Y:S01]  /*0230*/  UIMAD.WIDE UR22, UR20, 0x4, UR26 ;  /* 0x00000004141678a5 */ /* 0x000fe2000f8e021a */
[----:B------:R-:W-:Y:S02]  /*0240*/  IMAD.MOV.U32 R23, RZ, RZ, 0x4 ;  /* 0x00000004ff177424 */ /* 0x000fe400078e00ff */
[----:B------:R-:W-:Y:S01]  /*0250*/  HFMA2 R11, -RZ, RZ, 0, 2.384185791015625e-07 ;  /* 0x00000004ff0b7431 */ /* 0x000fe200000001ff */
[----:B------:R-:W-:Y:S01]  /*0260*/  MOV R25, 0x4 ;  /* 0x0000000400197802 */ /* 0x000fe20000000f00 */
[----:B0-----:R-:W2:Y:S01]  /*0270*/  LDG.E R21, desc[UR18][R2.64+-0x10] ;  /* 0xfffff01202157981 */ /* 0x001ea2000c1e1900 */
[C---:B------:R-:W-:Y:S01]  /*0280*/  IMAD.WIDE R22, R14.reuse, R23, UR26 ;  /* 0x0000001a0e167e25 */ /* 0x040fe2000f8e0217 */
[----:B------:R-:W-:Y:S02]  /*0290*/  MOV R8, UR22 ;  /* 0x0000001600087c02 */ /* 0x000fe40008000f00 */
[----:B------:R-:W-:Y:S01]  /*02a0*/  MOV R9, UR23 ;  /* 0x0000001700097c02 */ /* 0x000fe20008000f00 */
[----:B------:R-:W3:Y:S02]  /*02b0*/  LDG.E R19, desc[UR18][R2.64+-0xc] ;  /* 0xfffff41202137981 */ /* 0x000ee4000c1e1900 */
[----:B------:R-:W-:-:S02]  /*02c0*/  IMAD.WIDE R8, R14, 0x4, R8 ;  /* 0x000000040e087825 */ /* 0x000fc400078e0208 */
[----:B------:R-:W2:Y:S01]  /*02d0*/  LDG.E R22, desc[UR18][R22.64] ;  /* 0x0000001216167981 */ /* 0x000ea2000c1e1900 */
[----:B------:R-:W-:Y:S01]  /*02e0*/  MOV R5, 0x4 ;  /* 0x0000000400057802 */ /* 0x000fe20000000f00 */
[C---:B------:R-:W-:Y:S02]  /*02f0*/  IMAD.WIDE R24, R14.reuse, R25, UR6 ;  /* 0x000000060e187e25 */ /* 0x040fe4000f8e0219 */
[----:B------:R0:W3:Y:S02]  /*0300*/  LDG.E R20, desc[UR18][R8.64] ;  /* 0x0000001208147981 */ /* 0x0000e4000c1e1900 */
[----:B------:R-:W-:Y:S02]  /*0310*/  IMAD.WIDE R10, R14, R11, UR8 ;  /* 0x000000080e0a7e25 */ /* 0x000fe4000f8e020b */
[----:B------:R-:W4:Y:S04]  /*0320*/  LDG.E R18, desc[UR18][R24.64] ;  /* 0x0000001218127981 */ /* 0x000f28000c1e1900 */
[----:B------:R-:W4:Y:S01]  /*0330*/  LDG.E R17, desc[UR18][R2.64+-0x8] ;  /* 0xfffff81202117981 */ /* 0x000f22000c1e1900 */
[----:B0-----:R-:W-:-:S02]  /*0340*/  HFMA2 R9, -RZ, RZ, 0, 2.384185791015625e-07 ;  /* 0x00000004ff097431 */ /* 0x001fc400000001ff */
[----:B------:R-:W-:Y:S01]  /*0350*/  IMAD.MOV.U32 R7, RZ, RZ, 0x4 ;  /* 0x00000004ff077424 */ /* 0x000fe200078e00ff */
[----:B------:R0:W5:Y:S01]  /*0360*/  LDG.E R16, desc[UR18][R10.64] ;  /* 0x000000120a107981 */ /* 0x000162000c1e1900 */
[----:B------:R-:W-:-:S03]  /*0370*/  IMAD.WIDE R4, R14, R5, UR10 ;  /* 0x0000000a0e047e25 */ /* 0x000fc6000f8e0205 */
[----:B------:R-:W5:Y:S01]  /*0380*/  LDG.E R15, desc[UR18][R2.64+-0x4] ;  /* 0xfffffc12020f7981 */ /* 0x000f62000c1e1900 */
[C---:B------:R-:W-:Y:S01]  /*0390*/  IMAD.WIDE R6, R14.reuse, R7, UR12 ;  /* 0x0000000c0e067e25 */ /* 0x040fe2000f8e0207 */
[----:B------:R-:W-:Y:S02]  /*03a0*/  MOV R27, 0x4 ;  /* 0x00000004001b7802 */ /* 0x000fe40000000f00 */
[----:B------:R1:W5:Y:S01]  /*03b0*/  LDG.E R4, desc[UR18][R4.64] ;  /* 0x0000001204047981 */ /* 0x000362000c1e1900 */
[----:B------:R-:W-:-:S03]  /*03c0*/  IMAD.WIDE R8, R14, R9, UR14 ;  /* 0x0000000e0e087e25 */ /* 0x000fc6000f8e0209 */
[----:B------:R-:W5:Y:S01]  /*03d0*/  LDG.E R23, desc[UR18][R2.64] ;  /* 0x0000001202177981 */ /* 0x000f62000c1e1900 */
[----:B0-----:R-:W-:-:S03]  /*03e0*/  IMAD.WIDE R10, R14, R27, UR16 ;  /* 0x000000100e0a7e25 */ /* 0x001fc6000f8e021b */
[----:B------:R-:W5:Y:S04]  /*03f0*/  LDG.E R7, desc[UR18][R6.64] ;  /* 0x0000001206077981 */ /* 0x000f68000c1e1900 */
[----:B------:R-:W5:Y:S04]  /*0400*/  LDG.E R24, desc[UR18][R2.64+0x4] ;  /* 0x0000041202187981 */ /* 0x000f68000c1e1900 */
[----:B------:R-:W5:Y:S04]  /*0410*/  LDG.E R8, desc[UR18][R8.64] ;  /* 0x0000001208087981 */ /* 0x000f68000c1e1900 */
[----:B------:R-:W5:Y:S04]  /*0420*/  LDG.E R25, desc[UR18][R2.64+0x8] ;  /* 0x0000081202197981 */ /* 0x000f68000c1e1900 */
[----:B------:R-:W5:Y:S04]  /*0430*/  LDG.E R10, desc[UR18][R10.64] ;  /* 0x000000120a0a7981 */ /* 0x000f68000c1e1900 */
[----:B------:R0:W5:Y:S01]  /*0440*/  LDG.E R27, desc[UR18][R2.64+0xc] ;  /* 0x00000c12021b7981 */ /* 0x000162000c1e1900 */
[----:B------:R-:W-:-:S04]  /*0450*/  UIADD3 UR5, UPT, UPT, UR5, 0x8, URZ ;  /* 0x0000000805057890 */ /* 0x000fc8000fffe0ff */
[----:B------:R-:W-:Y:S01]  /*0460*/  UISETP.NE.AND UP0, UPT, UR5, URZ, UPT ;  /* 0x000000ff0500728c */ /* 0x000fe2000bf05270 */
[----:B-1----:R-:W-:Y:S02]  /*0470*/  MOV R5, UR20 ;  /* 0x0000001400057c02 */ /* 0x002fe40008000f00 */
[----:B0-----:R-:W-:Y:S02]  /*0480*/  IADD3 R2, P0, PT, R2, 0x20, RZ ;  /* 0x0000002002027810 */ /* 0x001fe40007f1e0ff */
[----:B------:R-:W-:Y:S02]  /*0490*/  LEA R14, R5, R14, 0x3 ;  /* 0x0000000e050e7211 */ /* 0x000fe400078e18ff */
[----:B------:R-:W-:Y:S01]  /*04a0*/  IADD3.X R3, PT, PT, RZ, R3, RZ, P0, !PT ;  /* 0x00000003ff037210 */ /* 0x000fe200007fe4ff */
[----:B--2---:R-:W-:-:S04]  /*04b0*/  IMAD R21, R21, R22, R12 ;  /* 0x0000001615157224 */ /* 0x004fc800078e020c */
[----:B---3--:R-:W-:-:S04]  /*04c0*/  IMAD R19, R19, R20, R21 ;  /* 0x0000001413137224 */ /* 0x008fc800078e0215 */
[----:B----4-:R-:W-:-:S04]  /*04d0*/  IMAD R17, R17, R18, R19 ;  /* 0x0000001211117224 */ /* 0x010fc800078e0213 */
[----:B-----5:R-:W-:-:S04]  /*04e0*/  IMAD R15, R15, R16, R17 ;  /* 0x000000100f0f7224 */ /* 0x020fc800078e0211 */
[----:B------:R-:W-:-:S04]  /*04f0*/  IMAD R4, R23, R4, R15 ;  /* 0x0000000417047224 */ /* 0x000fc800078e020f */
[----:B------:R-:W-:-:S04]  /*0500*/  IMAD R4, R24, R7, R4 ;  /* 0x0000000718047224 */ /* 0x000fc800078e0204 */
[----:B------:R-:W-:-:S04]  /*0510*/  IMAD R4, R25, R8, R4 ;  /* 0x0000000819047224 */ /* 0x000fc800078e0204 */
[----:B------:R-:W-:Y:S01]  /*0520*/  IMAD R12, R27, R10, R4 ;  /* 0x0000000a1b0c7224 */ /* 0x000fe200078e0204 */
[----:B------:R-:W-:Y:S06]  /*0530*/  BRA.U UP0, `(.L_x_37) ;  /* 0xfffffffd003c7547 */ /* 0x000fec000b83ffff */
.L_x_36:
[----:B------:R-:W-:-:S04]  /*0540*/  ULOP3.LUT UR6, UR20, 0x7, URZ, 0xc0, !UPT ;  /* 0x0000000714067892 */ /* 0x000fc8000f8ec0ff */
[----:B------:R-:W-:-:S09]  /*0550*/  UISETP.NE.AND UP0, UPT, UR6, URZ, UPT ;  /* 0x000000ff0600728c */ /* 0x000fd2000bf05270 */
[----:B------:R-:W-:Y:S05]  /*0560*/  BRA.U !UP0, `(.L_x_38) ;  /* 0x0000000508387547 */ /* 0x000fea000b800000 */
[----:B------:R-:W-:Y:S02]  /*0570*/  UISETP.GE.U32.AND UP0, UPT, UR6, 0x4, UPT ;  /* 0x000000040600788c */ /* 0x000fe4000bf06070 */
[----:B------:R-:W-:-:S04]  /*0580*/  ULOP3.LUT UR5, UR20, 0x3, URZ, 0xc0, !UPT ;  /* 0x0000000314057892 */ /* 0x000fc8000f8ec0ff */
[----:B------:R-:W-:-:S03]  /*0590*/  UISETP.NE.AND UP1, UPT, UR5, URZ, UPT ;  /* 0x000000ff0500728c */ /* 0x000fc6000bf25270 */
[----:B------:R-:W-:Y:S08]  /*05a0*/  BRA.U !UP0, `(.L_x_39) ;  /* 0x00000001087c7547 */ /* 0x000ff0000b800000 */
[----:B------:R-:W1:Y:S01]  /*05b0*/  LDC.64 R6, c[0x0][0x388] ;  /* 0x0000e200ff067b82 */ /* 0x000e620000000a00 */
[----:B------:R-:W2:Y:S01]  /*05c0*/  LDCU.64 UR6, c[0x0][0x380] ;  /* 0x00007000ff0677ac */ /* 0x000ea20008000a00 */
[----:B------:R-:W-:Y:S01]  /*05d0*/  IMAD.U32 R9, RZ, RZ, UR4 ;  /* 0x00000004ff097e24 */ /* 0x000fe2000f8e00ff */
[C---:B------:R-:W-:Y:S02]  /*05e0*/  IADD3 R3, PT, PT, R13.reuse, UR4, RZ ;  /* 0x000000040d037c10 */ /* 0x040fe4000fffe0ff */
[----:B------:R-:W-:Y:S01]  /*05f0*/  IADD3 R10, P0, PT, R13, UR4, RZ ;  /* 0x000000040d0a7c10 */ /* 0x000fe2000ff1e0ff */
[----:B------:R-:W-:Y:S01]  /*0600*/  IMAD R9, R9, UR20, R0 ;  /* 0x0000001409097c24 */ /* 0x000fe2000f8e0200 */
[----:B------:R-:W-:Y:S01]  /*0610*/  MOV R11, UR20 ;  /* 0x00000014000b7c02 */ /* 0x000fe20008000f00 */
[----:B------:R-:W3:Y:S01]  /*0620*/  LDC.64 R4, c[0x0][0x380] ;  /* 0x0000e000ff047b82 */ /* 0x000ee20000000a00 */
[----:B------:R-:W-:Y:S01]  /*0630*/  MOV R15, UR20 ;  /* 0x00000014000f7c02 */ /* 0x000fe20008000f00 */
[----:B-1----:R-:W-:Y:S01]  /*0640*/  IMAD.WIDE R6, R9, 0x4, R6 ;  /* 0x0000000409067825 */ /* 0x002fe200078e0206 */
[----:B------:R-:W-:-:S05]  /*0650*/  MOV R9, UR20 ;  /* 0x0000001400097c02 */ /* 0x000fca0008000f00 */
[----:B------:R-:W-:Y:S02]  /*0660*/  IMAD.WIDE R8, R9, 0x4, R6 ;  /* 0x0000000409087825 */ /* 0x000fe400078e0206 */
[----:B0-----:R-:W4:Y:S02]  /*0670*/  LDG.E R6, desc[UR18][R6.64] ;  /* 0x0000001206067981 */ /* 0x001f24000c1e1900 */
[----:B---3--:R-:W-:Y:S01]  /*0680*/  IMAD.WIDE.U32 R4, R3, 0x4, R4 ;  /* 0x0000000403047825 */ /* 0x008fe200078e0004 */
[----:B------:R-:W-:Y:S01]  /*0690*/  IADD3.X R3, PT, PT, RZ, RZ, RZ, P0, !PT ;  /* 0x000000ffff037210 */ /* 0x000fe200007fe4ff */
[----:B------:R-:W3:Y:S01]  /*06a0*/  LDG.E R17, desc[UR18][R8.64] ;  /* 0x0000001208117981 */ /* 0x000ee2000c1e1900 */
[----:B--2---:R-:W-:-:S03]  /*06b0*/  LEA R2, P0, R10, UR6, 0x2 ;  /* 0x000000060a027c11 */ /* 0x004fc6000f8010ff */
[----:B------:R-:W4:Y:S01]  /*06c0*/  LDG.E R5, desc[UR18][R4.64] ;  /* 0x0000001204057981 */ /* 0x000f22000c1e1900 */
[----:B------:R-:W-:Y:S01]  /*06d0*/  LEA.HI.X R3, R10, UR7, R3, 0x2, P0 ;  /* 0x000000070a037c11 */ /* 0x000fe200080f1403 */
[----:B------:R-:W-:-:S04]  /*06e0*/  IMAD.WIDE R10, R11, 0x4, R8 ;  /* 0x000000040b0a7825 */ /* 0x000fc800078e0208 */
[----:B------:R-:W3:Y:S01]  /*06f0*/  LDG.E R16, desc[UR18][R2.64+0x4] ;  /* 0x0000041202107981 */ /* 0x000ee2000c1e1900 */
[----:B------:R-:W-:-:S03]  /*0700*/  IMAD.WIDE R14, R15, 0x4, R10 ;  /* 0x000000040f0e7825 */ /* 0x000fc600078e020a */
[----:B------:R-:W2:Y:S04]  /*0710*/  LDG.E R19, desc[UR18][R10.64] ;  /* 0x000000120a137981 */ /* 0x000ea8000c1e1900 */
[----:B------:R-:W2:Y:S04]  /*0720*/  LDG.E R18, desc[UR18][R2.64+0x8] ;  /* 0x0000081202127981 */ /* 0x000ea8000c1e1900 */
[----:B------:R-:W5:Y:S04]  /*0730*/  LDG.E R20, desc[UR18][R2.64+0xc] ;  /* 0x00000c1202147981 */ /* 0x000f68000c1e1900 */
[----:B------:R-:W5:Y:S01]  /*0740*/  LDG.E R14, desc[UR18][R14.64] ;  /* 0x000000120e0e7981 */ /* 0x000f62000c1e1900 */
[----:B------:R-:W-:Y:S01]  /*0750*/  UIADD3 UR4, UPT, UPT, UR4, 0x4, URZ ;  /* 0x0000000404047890 */ /* 0x000fe2000fffe0ff */
[----:B----4-:R-:W-:-:S04]  /*0760*/  IMAD R5, R5, R6, R12 ;  /* 0x0000000605057224 */ /* 0x010fc800078e020c */
[----:B---3--:R-:W-:-:S04]  /*0770*/  IMAD R5, R16, R17, R5 ;  /* 0x0000001110057224 */ /* 0x008fc800078e0205 */
[----:B--2---:R-:W-:-:S04]  /*0780*/  IMAD R5, R18, R19, R5 ;  /* 0x0000001312057224 */ /* 0x004fc800078e0205 */
[----:B-----5:R-:W-:-:S07]  /*0790*/  IMAD R12, R20, R14, R5 ;  /* 0x0000000e140c7224 */ /* 0x020fce00078e0205 */
.L_x_39:
[----:B------:R-:W-:Y:S05]  /*07a0*/  BRA.U !UP1, `(.L_x_38) ;  /* 0x0000000109a87547 */ /* 0x000fea000b800000 */
[----:B------:R-:W-:Y:S01]  /*07b0*/  UISETP.NE.AND UP0, UPT, UR5, 0x1, UPT ;  /* 0x000000010500788c */ /* 0x000fe2000bf05270 */
[----:B------:R-:W-:Y:S01]  /*07c0*/  MOV R7, UR4 ;  /* 0x0000000400077c02 */ /* 0x000fe20008000f00 */
[----:B------:R-:W-:Y:S02]  /*07d0*/  ULOP3.LUT UR5, UR20, 0x1, URZ, 0xc0, !UPT ;  /* 0x0000000114057892 */ /* 0x000fe4000f8ec0ff */
[----:B------:R-:W-:Y:S02]  /*07e0*/  MOV R15, UR20 ;  /* 0x00000014000f7c02 */ /* 0x000fe40008000f00 */
[----:B------:R-:W-:Y:S01]  /*07f0*/  UISETP.NE.U32.AND UP1, UPT, UR5, 0x1, UPT ;  /* 0x000000010500788c */ /* 0x000fe2000bf25070 */
[----:B------:R-:W-:-:S04]  /*0800*/  PLOP3.LUT P1, PT, PT, PT, UP0, 0x80, 0x8 ;  /* 0x000000000008781c */ /* 0x000fc80003f2f008 */
[----:B------:R-:W1:Y:S01]  /*0810*/  @UP0 LDCU.128 UR8, c[0x0][0x380] ;  /* 0x00007000ff0807ac */ /* 0x000e620008000c00 */
[----:B------:R-:W-:Y:S01]  /*0820*/  PLOP3.LUT P0, PT, PT, PT, UP1, 0x80, 0x8 ;  /* 0x000000000008781c */ /* 0x000fe20003f0f018 */
[----:B------:R-:W2:Y:S04]  /*0830*/  @UP0 LDCU.64 UR6, c[0x0][0x380] ;  /* 0x00007000ff0607ac */ /* 0x000ea80008000a00 */
[----:B------:R-:W3:Y:S03]  /*0840*/  @!UP1 LDCU.128 UR12, c[0x0][0x380] ;  /* 0x00007000ff0c97ac */ /* 0x000ee60008000c00 */
[C---:B------:R-:W-:Y:S02]  /*0850*/  @P1 IADD3 R3, PT, PT, R13.reuse, UR4, RZ ;  /* 0x000000040d031c10 */ /* 0x040fe4000fffe0ff */
[----:B------:R-:W-:Y:S01]  /*0860*/  @P1 IADD3 R6, P2, PT, R13, UR4, RZ ;  /* 0x000000040d061c10 */ /* 0x000fe2000ff5e0ff */
[----:B------:R-:W-:Y:S01]  /*0870*/  @UP0 UIADD3 UR4, UPT, UPT, UR4, 0x2, URZ ;  /* 0x0000000204040890 */ /* 0x000fe2000fffe0ff */
[----:B-1----:R-:W-:Y:S01]  /*0880*/  MOV R11, UR9 ;  /* 0x00000009000b7c02 */ /* 0x002fe20008000f00 */
[----:B------:R-:W-:Y:S01]  /*0890*/  IMAD.U32 R10, RZ, RZ, UR8 ;  /* 0x00000008ff0a7e24 */ /* 0x000fe2000f8e00ff */
[----:B------:R-:W-:-:S02]  /*08a0*/  MOV R4, UR10 ;  /* 0x0000000a00047c02 */ /* 0x000fc40008000f00 */
[----:B------:R-:W-:Y:S01]  /*08b0*/  MOV R5, UR11 ;  /* 0x0000000b00057c02 */ /* 0x000fe20008000f00 */
[----:B------:R-:W-:-:S04]  /*08c0*/  @P1 IMAD.WIDE.U32 R10, R3, 0x4, R10 ;  /* 0x00000004030a1825 */ /* 0x000fc800078e000a */
[----:B------:R-:W-:Y:S01]  /*08d0*/  @P1 IMAD R3, R7, UR20, R0 ;  /* 0x0000001407031c24 */ /* 0x000fe2000f8e0200 */
[----:B------:R-:W-:Y:S01]  /*08e0*/  @P1 IADD3.X R7, PT, PT, RZ, RZ, RZ, P2, !PT ;  /* 0x000000ffff071210 */ /* 0x000fe200017fe4ff */
[----:B------:R-:W-:Y:S01]  /*08f0*/  IMAD.U32 R19, RZ, RZ, UR4 ;  /* 0x00000004ff137e24 */ /* 0x000fe2000f8e00ff */
[C---:B--2---:R-:W-:Y:S01]  /*0900*/  @P1 LEA R2, P2, R6.reuse, UR6, 0x2 ;  /* 0x0000000606021c11 */ /* 0x044fe2000f8410ff */
[----:B------:R-:W-:Y:S01]  /*0910*/  @P1 IMAD.WIDE R4, R3, 0x4, R4 ;  /* 0x0000000403041825 */ /* 0x000fe200078e0204 */
[----:B------:R-:W-:Y:S01]  /*0920*/  @!P0 IADD3 R17, PT, PT, R13, UR4, RZ ;  /* 0x000000040d118c10 */ /* 0x000fe2000fffe0ff */
[----:B0-----:R-:W2:Y:S01]  /*0930*/  @P1 LDG.E R11, desc[UR18][R10.64] ;  /* 0x000000120a0b1981 */ /* 0x001ea2000c1e1900 */
[----:B------:R-:W-:Y:S01]  /*0940*/  @P1 LEA.HI.X R3, R6, UR7, R7, 0x2, P2 ;  /* 0x0000000706031c11 */ /* 0x000fe200090f1407 */
[----:B------:R-:W-:Y:S01]  /*0950*/  @!P0 IMAD R19, R19, UR20, R0 ;  /* 0x0000001413138c24 */ /* 0x000fe2000f8e0200 */
[----:B---3--:R-:W-:Y:S01]  /*0960*/  MOV R6, UR12 ;  /* 0x0000000c00067c02 */ /* 0x008fe20008000f00 */
[----:B------:R-:W-:Y:S01]  /*0970*/  @P1 IMAD.WIDE R14, R15, 0x4, R4 ;  /* 0x000000040f0e1825 */ /* 0x000fe200078e0204 */
[----:B------:R-:W-:Y:S01]  /*0980*/  MOV R7, UR13 ;  /* 0x0000000d00077c02 */ /* 0x000fe20008000f00 */
[----:B------:R-:W2:Y:S01]  /*0990*/  @P1 LDG.E R4, desc[UR18][R4.64] ;  /* 0x0000001204041981 */ /* 0x000ea2000c1e1900 */
[----:B------:R-:W-:-:S02]  /*09a0*/  MOV R8, UR14 ;  /* 0x0000000e00087c02 */ /* 0x000fc40008000f00 */
[----:B------:R-:W-:Y:S01]  /*09b0*/  MOV R9, UR15 ;  /* 0x0000000f00097c02 */ /* 0x000fe20008000f00 */
[----:B------:R-:W-:Y:S01]  /*09c0*/  @!P0 IMAD.WIDE.U32 R6, R17, 0x4, R6 ;  /* 0x0000000411068825 */ /* 0x000fe200078e0006 */
[----:B------:R-:W3:Y:S03]  /*09d0*/  @P1 LDG.E R14, desc[UR18][R14.64] ;  /* 0x000000120e0e1981 */ /* 0x000ee6000c1e1900 */
[----:B------:R-:W-:Y:S01]  /*09e0*/  @!P0 IMAD.WIDE R8, R19, 0x4, R8 ;  /* 0x0000000413088825 */ /* 0x000fe200078e0208 */
[----:B------:R-:W3:Y:S04]  /*09f0*/  @P1 LDG.E R2, desc[UR18][R2.64+0x4] ;  /* 0x0000041202021981 */ /* 0x000ee8000c1e1900 */
[----:B------:R-:W4:Y:S04]  /*0a00*/  @!P0 LDG.E R7, desc[UR18][R6.64] ;  /* 0x0000001206078981 */ /* 0x000f28000c1e1900 */
[----:B------:R-:W4:Y:S01]  /*0a10*/  @!P0 LDG.E R8, desc[UR18][R8.64] ;  /* 0x0000001208088981 */ /* 0x000f22000c1e1900 */
[----:B--2---:R-:W-:-:S04]  /*0a20*/  @P1 IMAD R11, R11, R4, R12 ;  /* 0x000000040b0b1224 */ /* 0x004fc800078e020c */
[----:B---3--:R-:W-:-:S04]  /*0a30*/  @P1 IMAD R12, R2, R14, R11 ;  /* 0x0000000e020c1224 */ /* 0x008fc800078e020b */
[----:B----4-:R-:W-:-:S07]  /*0a40*/  @!P0 IMAD R12, R7, R8, R12 ;  /* 0x00000008070c8224 */ /* 0x010fce00078e020c */
.L_x_38:
[----:B------:R-:W1:Y:S01]  /*0a50*/  LDC.64 R2, c[0x0][0x390] ;  /* 0x0000e400ff027b82 */ /* 0x000e620000000a00 */
[----:B------:R-:W-:-:S05]  /*0a60*/  IADD3 R13, PT, PT, R0, R13, RZ ;  /* 0x0000000d000d7210 */ /* 0x000fca0007ffe0ff */
[----:B-1----:R-:W-:-:S05]  /*0a70*/  IMAD.WIDE R2, R13, 0x4, R2 ;  /* 0x000000040d027825 */ /* 0x002fca00078e0202 */
[----:B0-----:R-:W-:Y:S01]  /*0a80*/  STG.E desc[UR18][R2.64], R12 ;  /* 0x0000000c02007986 */ /* 0x001fe2000c101912 */
[----:B------:R-:W-:Y:S05]  /*0a90*/  EXIT ;  /* 0x000000000000794d */ /* 0x000fea0003800000 */
.L_x_40:
        /* <DEDUP_REMOVED lines=14> */
.L_x_45:


//--------------------- .nv.shared.reserved.0     --------------------------
	.section	.nv.shared.reserved.0,"aw",@nobits
	.weak		__nv_reservedSMEM_offset_0_alias
	.size		__nv_reservedSMEM_offset_0_alias, 0, 64
	.other		__nv_reservedSMEM_offset_0_alias,@"STO_CUDA_RESERVED_SHARED STV_DEFAULT"
__nv_reservedSMEM_offset_0_alias:
	.zero		0
	.zero		64


//--------------------- .nv.constant0._Z5mCopyPiS_ --------------------------
	.section	.nv.constant0._Z5mCopyPiS_,"a",@progbits
	.sectionflags	@""
	.align	4
.nv.constant0._Z5mCopyPiS_:
	.zero		912


//--------------------- .nv.constant0._Z7sDividefPi --------------------------
	.section	.nv.constant0._Z7sDividefPi,"a",@progbits
	.sectionflags	@""
	.align	4
.nv.constant0._Z7sDividefPi:
	.zero		912


//--------------------- .nv.constant0._Z4mAddPiS_S_ --------------------------
	.section	.nv.constant0._Z4mAddPiS_S_,"a",@progbits
	.sectionflags	@""
	.align	4
.nv.constant0._Z4mAddPiS_S_:
	.zero		920


//--------------------- .nv.constant0._Z14matrixMultiplyPiS_S_ii --------------------------
	.section	.nv.constant0._Z14matrixMultiplyPiS_S_ii,"a",@progbits
	.sectionflags	@""
	.align	4
.nv.constant0._Z14matrixMultiplyPiS_S_ii:
	.zero		928


//--------------------- SYMBOLS --------------------------

	.type		.nv.reservedSmem.offset0,@object
	.size		.nv.reservedSmem.offset0,0x4
